	.target	sm_90a

	.elftype	@"ET_EXEC"


//--------------------- .note.nv.tkinfo           --------------------------
	.section	.note.nv.tkinfo,"",@"SHT_NOTE"
	.sectionflags	@"SHF_NOTE_NV_TKINFO"
	.tkinfo
        /*0018*/ 	.word	0x00000002
        /*0030*/ 	.string	""
        /*0030*/ 	.string	"ptxas"
        /*0030*/ 	.string	"Cuda compilation tools, release 13.0, V13.0.88"
        /*0030*/ 	.string	"Build cuda_13.0.r13.0/compiler.36424714_0"
        /*0030*/ 	.string	"-arch sm_90a -m 64 "



//--------------------- .note.nv.cuinfo           --------------------------
	.section	.note.nv.cuinfo,"",@"SHT_NOTE"
	.sectionflags	@"SHF_NOTE_NV_CUINFO"
        /*0018*/ 	.short	0x0002
        /*001a*/ 	.short	0x005a
        /*001c*/ 	.short	0x0082
	.zero		2


//--------------------- .nv.info                  --------------------------
	.section	.nv.info,"",@"SHT_CUDA_INFO"
	.align	4


	//----- nvinfo : EIATTR_REGCOUNT
	.align		4
        /*0000*/ 	.byte	0x04, 0x2f
        /*0002*/ 	.short	(.L_15 - .L_14)
	.align		4
.L_14:
        /*0004*/ 	.word	index@(_ZN7cutlass13device_kernelINS_4gemm6kernel13GemmUniversalIN4cute5tupleIJiiiiEEENS1_10collective13CollectiveMmaINS1_34MainloopSm90TmaGmmaWarpSpecializedILi3ENS5_IJNS4_1CILi1EEESB_SB_EEENS1_35KernelTmaWarpSpecializedCooperativeEEENS5_IJNSA_ILi256EEESF_NSA_ILi64EEEEEENS_10bfloat16_tENS5_IJlSB_lEEESI_SJ_NS4_8TiledMMAINS4_8MMA_AtomIJNS4_4SM904GMMA28MMA_64x256x16_F32BF16BF16_SSILNSN_5MajorE0ELSP_0ELNSN_7ScaleInE1ELSQ_1EEEEEENS4_6LayoutINS5_IJNSA_ILi2EEESB_SB_EEENS5_IJSB_NSA_ILi0EEESW_EEEEENS5_IJNS4_10UnderscoreESZ_SZ_EEEEENS4_13SM90_TMA_LOADENS4_14ComposedLayoutINS4_7SwizzleILi3ELi4ELi3EEENS4_18smem_ptr_flag_bitsILi16EEENST_INS5_IJNSA_ILi8EEESG_EEENS5_IJSG_SB_EEEEEEEvNS4_8identityES12_S1C_vS1D_EENS_8epilogue10collective6detail29Sm90TmaWarpSpecializedAdapterINS1G_15DefaultEpilogueISI_SJ_SJ_NS1F_6thread17LinearCombinationISI_Li1EffLNS1K_9ScaleType4KindE0ELNS_15FloatRoundStyleE2ESI_EENS1_15EpilogueDefaultEEEEEvvEEEEvNT_6ParamsE)
        /*0008*/ 	.word	0x000000a8


	//----- nvinfo : EIATTR_FRAME_SIZE
	.align		4
.L_15:
        /*000c*/ 	.byte	0x04, 0x11
        /*000e*/ 	.short	(.L_17 - .L_16)
	.align		4
.L_16:
        /*0010*/ 	.word	index@(_ZN7cutlass13device_kernelINS_4gemm6kernel13GemmUniversalIN4cute5tupleIJiiiiEEENS1_10collective13CollectiveMmaINS1_34MainloopSm90TmaGmmaWarpSpecializedILi3ENS5_IJNS4_1CILi1EEESB_SB_EEENS1_35KernelTmaWarpSpecializedCooperativeEEENS5_IJNSA_ILi256EEESF_NSA_ILi64EEEEEENS_10bfloat16_tENS5_IJlSB_lEEESI_SJ_NS4_8TiledMMAINS4_8MMA_AtomIJNS4_4SM904GMMA28MMA_64x256x16_F32BF16BF16_SSILNSN_5MajorE0ELSP_0ELNSN_7ScaleInE1ELSQ_1EEEEEENS4_6LayoutINS5_IJNSA_ILi2EEESB_SB_EEENS5_IJSB_NSA_ILi0EEESW_EEEEENS5_IJNS4_10UnderscoreESZ_SZ_EEEEENS4_13SM90_TMA_LOADENS4_14ComposedLayoutINS4_7SwizzleILi3ELi4ELi3EEENS4_18smem_ptr_flag_bitsILi16EEENST_INS5_IJNSA_ILi8EEESG_EEENS5_IJSG_SB_EEEEEEEvNS4_8identityES12_S1C_vS1D_EENS_8epilogue10collective6detail29Sm90TmaWarpSpecializedAdapterINS1G_15DefaultEpilogueISI_SJ_SJ_NS1F_6thread17LinearCombinationISI_Li1EffLNS1K_9ScaleType4KindE0ELNS_15FloatRoundStyleE2ESI_EENS1_15EpilogueDefaultEEEEEvvEEEEvNT_6ParamsE)
        /*0014*/ 	.word	0x00000788


	//----- nvinfo : EIATTR_MIN_STACK_SIZE
	.align		4
.L_17:
        /*0018*/ 	.byte	0x04, 0x12
        /*001a*/ 	.short	(.L_19 - .L_18)
	.align		4
.L_18:
        /*001c*/ 	.word	index@(_ZN7cutlass13device_kernelINS_4gemm6kernel13GemmUniversalIN4cute5tupleIJiiiiEEENS1_10collective13CollectiveMmaINS1_34MainloopSm90TmaGmmaWarpSpecializedILi3ENS5_IJNS4_1CILi1EEESB_SB_EEENS1_35KernelTmaWarpSpecializedCooperativeEEENS5_IJNSA_ILi256EEESF_NSA_ILi64EEEEEENS_10bfloat16_tENS5_IJlSB_lEEESI_SJ_NS4_8TiledMMAINS4_8MMA_AtomIJNS4_4SM904GMMA28MMA_64x256x16_F32BF16BF16_SSILNSN_5MajorE0ELSP_0ELNSN_7ScaleInE1ELSQ_1EEEEEENS4_6LayoutINS5_IJNSA_ILi2EEESB_SB_EEENS5_IJSB_NSA_ILi0EEESW_EEEEENS5_IJNS4_10UnderscoreESZ_SZ_EEEEENS4_13SM90_TMA_LOADENS4_14ComposedLayoutINS4_7SwizzleILi3ELi4ELi3EEENS4_18smem_ptr_flag_bitsILi16EEENST_INS5_IJNSA_ILi8EEESG_EEENS5_IJSG_SB_EEEEEEEvNS4_8identityES12_S1C_vS1D_EENS_8epilogue10collective6detail29Sm90TmaWarpSpecializedAdapterINS1G_15DefaultEpilogueISI_SJ_SJ_NS1F_6thread17LinearCombinationISI_Li1EffLNS1K_9ScaleType4KindE0ELNS_15FloatRoundStyleE2ESI_EENS1_15EpilogueDefaultEEEEEvvEEEEvNT_6ParamsE)
        /*0020*/ 	.word	0x00000788
.L_19:


//--------------------- .nv.compat                --------------------------
	.section	.nv.compat,"",@"SHT_CUDA_COMPAT_INFO"
	.align	4
        /*0000*/ 	.byte	0x02, 0x09, 0x01, 0x00, 0x02, 0x02, 0x04, 0x00, 0x02, 0x05, 0x05, 0x00, 0x03, 0x07, 0x01, 0x01
        /*0010*/ 	.byte	0x02, 0x03, 0x01, 0x00, 0x02, 0x06, 0x01, 0x00, 0x04, 0x0b, 0x08, 0x00, 0x00, 0x00, 0x00, 0x00
        /*0020*/ 	.byte	0x00, 0x00, 0x00, 0x00


//--------------------- .nv.info._ZN7cutlass13device_kernelINS_4gemm6kernel13GemmUniversalIN4cute5tupleIJiiiiEEENS1_10collective13CollectiveMmaINS1_34MainloopSm90TmaGmmaWarpSpecializedILi3ENS5_IJNS4_1CILi1EEESB_SB_EEENS1_35KernelTmaWarpSpecializedCooperativeEEENS5_IJNSA_ILi256EEESF_NSA_ILi64EEEEEENS_10bfloat16_tENS5_IJlSB_lEEESI_SJ_NS4_8TiledMMAINS4_8MMA_AtomIJNS4_4SM904GMMA28MMA_64x256x16_F32BF16BF16_SSILNSN_5MajorE0ELSP_0ELNSN_7ScaleInE1ELSQ_1EEEEEENS4_6LayoutINS5_IJNSA_ILi2EEESB_SB_EEENS5_IJSB_NSA_ILi0EEESW_EEEEENS5_IJNS4_10UnderscoreESZ_SZ_EEEEENS4_13SM90_TMA_LOADENS4_14ComposedLayoutINS4_7SwizzleILi3ELi4ELi3EEENS4_18smem_ptr_flag_bitsILi16EEENST_INS5_IJNSA_ILi8EEESG_EEENS5_IJSG_SB_EEEEEEEvNS4_8identityES12_S1C_vS1D_EENS_8epilogue10collective6detail29Sm90TmaWarpSpecializedAdapterINS1G_15DefaultEpilogueISI_SJ_SJ_NS1F_6thread17LinearCombinationISI_Li1EffLNS1K_9ScaleType4KindE0ELNS_15FloatRoundStyleE2ESI_EENS1_15EpilogueDefaultEEEEEvvEEEEvNT_6ParamsE --------------------------
	.section	.nv.info._ZN7cutlass13device_kernelINS_4gemm6kernel13GemmUniversalIN4cute5tupleIJiiiiEEENS1_10collective13CollectiveMmaINS1_34MainloopSm90TmaGmmaWarpSpecializedILi3ENS5_IJNS4_1CILi1EEESB_SB_EEENS1_35KernelTmaWarpSpecializedCooperativeEEENS5_IJNSA_ILi256EEESF_NSA_ILi64EEEEEENS_10bfloat16_tENS5_IJlSB_lEEESI_SJ_NS4_8TiledMMAINS4_8MMA_AtomIJNS4_4SM904GMMA28MMA_64x256x16_F32BF16BF16_SSILNSN_5MajorE0ELSP_0ELNSN_7ScaleInE1ELSQ_1EEEEEENS4_6LayoutINS5_IJNSA_ILi2EEESB_SB_EEENS5_IJSB_NSA_ILi0EEESW_EEEEENS5_IJNS4_10UnderscoreESZ_SZ_EEEEENS4_13SM90_TMA_LOADENS4_14ComposedLayoutINS4_7SwizzleILi3ELi4ELi3EEENS4_18smem_ptr_flag_bitsILi16EEENST_INS5_IJNSA_ILi8EEESG_EEENS5_IJSG_SB_EEEEEEEvNS4_8identityES12_S1C_vS1D_EENS_8epilogue10collective6detail29Sm90TmaWarpSpecializedAdapterINS1G_15DefaultEpilogueISI_SJ_SJ_NS1F_6thread17LinearCombinationISI_Li1EffLNS1K_9ScaleType4KindE0ELNS_15FloatRoundStyleE2ESI_EENS1_15EpilogueDefaultEEEEEvvEEEEvNT_6ParamsE,"",@"SHT_CUDA_INFO"
	.sectionflags	@""
	.align	4


	//----- nvinfo : EIATTR_CUDA_API_VERSION
	.align		4
        /*0000*/ 	.byte	0x04, 0x37
        /*0002*/ 	.short	(.L_21 - .L_20)
.L_20:
        /*0004*/ 	.word	0x00000082


	//----- nvinfo : EIATTR_KPARAM_INFO
	.align		4
.L_21:
        /*0008*/ 	.byte	0x04, 0x17
        /*000a*/ 	.short	(.L_23 - .L_22)
.L_22:
        /*000c*/ 	.word	0x00000000
        /*0010*/ 	.short	0x0000
        /*0012*/ 	.short	0x0070
        /*0014*/ 	.byte	0x00, 0xf0, 0x01, 0x10


	//----- nvinfo : EIATTR_SPARSE_MMA_MASK
	.align		4
.L_23:
        /*0018*/ 	.byte	0x03, 0x50
        /*001a*/ 	.short	0x0000


	//----- nvinfo : EIATTR_MAXREG_COUNT
	.align		4
        /*001c*/ 	.byte	0x03, 0x1b
        /*001e*/ 	.short	0x00a8


	//----- nvinfo : EIATTR_NUM_BARRIERS
	.align		4
        /*0020*/ 	.byte	0x02, 0x4c
        /*0022*/ 	.byte	0x01
	.zero		1


	//----- nvinfo : EIATTR_EXTERNS
	.align		4
        /*0024*/ 	.byte	0x04, 0x0f
        /*0026*/ 	.short	(.L_25 - .L_24)


	//   ....[0]....
	.align		4
.L_24:
        /*0028*/ 	.word	index@(__assertfail)


	//----- nvinfo : EIATTR_ANNOTATIONS
	.align		4
.L_25:
        /*002c*/ 	.byte	0x04, 0x55
        /*002e*/ 	.short	(.L_27 - .L_26)


	//   ....[0]....
.L_26:
        /*0030*/ 	.word	0x00000001
        /*0034*/ 	.byte	0x80, 0x06, 0x00, 0x00, 0x01, 0x00, 0x00, 0x00, 0xa0, 0x06, 0x00, 0x00, 0x01, 0x00, 0x00, 0x00
        /* <DEDUP_REMOVED lines=713> */
        /*2cd4*/ 	.byte	0xc0, 0xad, 0x01, 0x00, 0x01, 0x00, 0x00, 0x00, 0xe0, 0xad, 0x01, 0x00


	//----- nvinfo : EIATTR_MERCURY_ISA_VERSION
	.align		4
.L_27:
        /*2ce0*/ 	.byte	0x03, 0x5f
        /*2ce2*/ 	.short	0x0101


	//----- nvinfo : EIATTR_INT_WARP_WIDE_INSTR_OFFSETS
	.align		4
        /*2ce4*/ 	.byte	0x04, 0x31
        /*2ce6*/ 	.short	(.L_29 - .L_28)


	//   ....[0]....
.L_28:
        /*2ce8*/ 	.word	0x000004e0


	//   ....[1]....
        /*2cec*/ 	.word	0x000004f0


	//   ....[2]....
        /*2cf0*/ 	.word	0x00000580


	//----- nvinfo : EIATTR_COOP_GROUP_MASK_REGIDS
	.align		4
.L_29:
        /*2cf4*/ 	.byte	0x04, 0x29
        /*2cf6*/ 	.short	(.L_31 - .L_30)


	//   ....[0]....
.L_30:
        /*2cf8*/ 	.word	0xffffffff


	//   ....[1]....
        /*2cfc*/ 	.word	0xffffffff


	//   ....[2]....
        /*2d00*/ 	.word	0xffffffff


	//   ....[3]....
        /*2d04*/ 	.word	0xffffffff


	//   ....[4]....
        /*2d08*/ 	.word	0xffffffff


	//----- nvinfo : EIATTR_COOP_GROUP_INSTR_OFFSETS
	.align		4
.L_31:
        /*2d0c*/ 	.byte	0x04, 0x28
        /*2d0e*/ 	.short	(.L_33 - .L_32)


	//   ....[0]....
.L_32:
        /*2d10*/ 	.word	0x00000070


	//   ....[1]....
        /*2d14*/ 	.word	0x00000080


	//   ....[2]....
        /*2d18*/ 	.word	0x000001a0


	//   ....[3]....
        /*2d1c*/ 	.word	0x00000390


	//   ....[4]....
        /*2d20*/ 	.word	0x00001150


	//----- nvinfo : EIATTR_REG_RECONFIG
	.align		4
.L_33:
        /*2d24*/ 	.byte	0x01, 0x54
	.zero		2


	//----- nvinfo : EIATTR_SYSCALL_OFFSETS
	.align		4
        /*2d28*/ 	.byte	0x04, 0x46
        /*2d2a*/ 	.short	(.L_35 - .L_34)


	//   ....[0]....
.L_34:
        /*2d2c*/ 	.word	0x00001300


	//----- nvinfo : EIATTR_MBARRIER_INSTR_OFFSETS
	.align		4
.L_35:
        /*2d30*/ 	.byte	0x04, 0x39
        /*2d32*/ 	.short	(.L_37 - .L_36)


	//   ....[0]....
.L_36:
        /*2d34*/ 	.word	0x00000320
        /*2d38*/ 	.word	0x000000ff
        /*2d3c*/ 	.word	0x00000000
        /*2d40*/ 	.short	0x0100
        /*2d42*/ 	.byte	0x08
	.zero		1


	//   ....[1]....
        /*2d44*/ 	.word	0x00000330
        /*2d48*/ 	.word	0x000000ff
        /*2d4c*/ 	.word	0x00000018
        /*2d50*/ 	.short	0x0100
        /*2d52*/ 	.byte	0x08
	.zero		1


	//   ....[2]....
        /*2d54*/ 	.word	0x00000340
        /*2d58*/ 	.word	0x000000ff
        /*2d5c*/ 	.word	0x00000008
        /*2d60*/ 	.short	0x0100
        /*2d62*/ 	.byte	0x08
	.zero		1


	//   ....[3]....
        /*2d64*/ 	.word	0x00000350
        /*2d68*/ 	.word	0x000000ff
        /*2d6c*/ 	.word	0x00000020
        /*2d70*/ 	.short	0x0100
        /*2d72*/ 	.byte	0x08
	.zero		1


	//   ....[4]....
        /*2d74*/ 	.word	0x00000360
        /*2d78*/ 	.word	0x000000ff
        /*2d7c*/ 	.word	0x00000010
        /*2d80*/ 	.short	0x0100
        /*2d82*/ 	.byte	0x08
	.zero		1


	//   ....[5]....
        /*2d84*/ 	.word	0x00000370
        /*2d88*/ 	.word	0x000000ff
        /*2d8c*/ 	.word	0x00000028
        /*2d90*/ 	.short	0x0100
        /*2d92*/ 	.byte	0x08
	.zero		1


	//   ....[6]....
        /*2d94*/ 	.word	0x00000600
        /*2d98*/ 	.word	0x000000ff
        /*2d9c*/ 	.word	0x00000040
        /*2da0*/ 	.short	0x0100
        /*2da2*/ 	.byte	0x10
	.zero		1


	//   ....[7]....
        /*2da4*/ 	.word	0x00000690
        /*2da8*/ 	.word	0x000000ff
        /*2dac*/ 	.word	0x00000048
        /*2db0*/ 	.short	0x0100
        /*2db2*/ 	.byte	0x10
	.zero		1


	//   ....[8]....
        /*2db4*/ 	.word	0x000013a0
        /*2db8*/ 	.word	0x00000003
        /*2dbc*/ 	.word	0x00000000
        /*2dc0*/ 	.short	0x010a
        /*2dc2*/ 	.byte	0x3f
	.zero		1


	//   ....[9]....
        /*2dc4*/ 	.word	0x000013e0
        /*2dc8*/ 	.word	0x00000003
        /*2dcc*/ 	.word	0x00000000
        /*2dd0*/ 	.short	0x010a
        /*2dd2*/ 	.byte	0x3f
	.zero		1


	//   ....[10]....
        /*2dd4*/ 	.word	0x000049e0
        /*2dd8*/ 	.word	0x000000ff
        /*2ddc*/ 	.word	0x00000000
        /*2de0*/ 	.short	0x010a
        /*2de2*/ 	.byte	0x08
	.zero		1


	//   ....[11]....
        /*2de4*/ 	.word	0x00004a20
        /*2de8*/ 	.word	0x000000ff
        /*2dec*/ 	.word	0x00000000
        /*2df0*/ 	.short	0x010a
        /*2df2*/ 	.byte	0x08
	.zero		1


	//   ....[12]....
        /*2df4*/ 	.word	0x00008af0
        /*2df8*/ 	.word	0x000000ff
        /*2dfc*/ 	.word	0x00000000
        /*2e00*/ 	.short	0x0101
        /*2e02*/ 	.byte	0x0c
	.zero		1


	//   ....[13]....
        /*2e04*/ 	.word	0x00008d00
        /*2e08*/ 	.word	0x000000ff
        /*2e0c*/ 	.word	0x00000000
        /*2e10*/ 	.short	0x0101
        /*2e12*/ 	.byte	0x06
	.zero		1


	//   ....[14]....
        /*2e14*/ 	.word	0x0001a990
        /*2e18*/ 	.word	0x0000000a
        /*2e1c*/ 	.word	0x00000018
        /*2e20*/ 	.short	0x010a
        /*2e22*/ 	.byte	0x3f
	.zero		1


	//   ....[15]....
        /*2e24*/ 	.word	0x0001ace0
        /*2e28*/ 	.word	0x00000002
        /*2e2c*/ 	.word	0x00000048
        /*2e30*/ 	.short	0x0101
        /*2e32*/ 	.byte	0x3f
	.zero		1


	//   ....[16]....
        /*2e34*/ 	.word	0x0001b4e0
        /*2e38*/ 	.word	0x00000005
        /*2e3c*/ 	.word	0x00000000
        /*2e40*/ 	.short	0x010a
        /*2e42*/ 	.byte	0x3f
	.zero		1


	//   ....[17]....
        /*2e44*/ 	.word	0x0001b570
        /*2e48*/ 	.word	0x00000007
        /*2e4c*/ 	.word	0x00000000
        /*2e50*/ 	.short	0x010a
        /*2e52*/ 	.byte	0x3f
	.zero		1


	//   ....[18]....
        /*2e54*/ 	.word	0x0001b600
        /*2e58*/ 	.word	0x00000003
        /*2e5c*/ 	.word	0x00000000
        /*2e60*/ 	.short	0x010a
        /*2e62*/ 	.byte	0x3f
	.zero		1


	//   ....[19]....
        /*2e64*/ 	.word	0x0001b660
        /*2e68*/ 	.word	0x00000003
        /*2e6c*/ 	.word	0x00000000
        /*2e70*/ 	.short	0x010a
        /*2e72*/ 	.byte	0x3f
	.zero		1


	//   ....[20]....
        /*2e74*/ 	.word	0x0001b6c0
        /*2e78*/ 	.word	0x00000005
        /*2e7c*/ 	.word	0x00000000
        /*2e80*/ 	.short	0x010a
        /*2e82*/ 	.byte	0x3f
	.zero		1


	//   ....[21]....
        /*2e84*/ 	.word	0x0001b790
        /*2e88*/ 	.word	0x0000000a
        /*2e8c*/ 	.word	0x00000018
        /*2e90*/ 	.short	0x010a
        /*2e92*/ 	.byte	0x3f
	.zero		1


	//   ....[22]....
        /*2e94*/ 	.word	0x0001b860
        /*2e98*/ 	.word	0x00000005
        /*2e9c*/ 	.word	0x00000000
        /*2ea0*/ 	.short	0x010a
        /*2ea2*/ 	.byte	0x3f
	.zero		1


	//   ....[23]....
        /*2ea4*/ 	.word	0x0001b8b0
        /*2ea8*/ 	.word	0x00000007
        /*2eac*/ 	.word	0x00000000
        /*2eb0*/ 	.short	0x010a
        /*2eb2*/ 	.byte	0x3f
	.zero		1


	//----- nvinfo : EIATTR_NUM_MBARRIERS
	.align		4
.L_37:
        /*2eb4*/ 	.byte	0x03, 0x38
        /*2eb6*/ 	.short	0x0008


	//----- nvinfo : EIATTR_EXIT_INSTR_OFFSETS
	.align		4
        /*2eb8*/ 	.byte	0x04, 0x1c
        /*2eba*/ 	.short	(.L_39 - .L_38)


	//   ....[0]....
.L_38:
        /*2ebc*/ 	.word	0x00000700


	//   ....[1]....
        /*2ec0*/ 	.word	0x00001070


	//   ....[2]....
        /*2ec4*/ 	.word	0x00019f10


	//   ....[3]....
        /*2ec8*/ 	.word	0x0001a620


	//   ....[4]....
        /*2ecc*/ 	.word	0x0001b650


	//----- nvinfo : EIATTR_MAX_THREADS
	.align		4
.L_39:
        /*2ed0*/ 	.byte	0x04, 0x05
        /*2ed2*/ 	.short	(.L_41 - .L_40)
.L_40:
        /*2ed4*/ 	.word	0x00000180
        /*2ed8*/ 	.word	0x00000001
        /*2edc*/ 	.word	0x00000001


	//----- nvinfo : EIATTR_CRS_STACK_SIZE
	.align		4
.L_41:
        /*2ee0*/ 	.byte	0x04, 0x1e
        /*2ee2*/ 	.short	(.L_43 - .L_42)
.L_42:
        /*2ee4*/ 	.word	0x00000000


	//----- nvinfo : EIATTR_CBANK_PARAM_SIZE
	.align		4
.L_43:
        /*2ee8*/ 	.byte	0x03, 0x19
        /*2eea*/ 	.short	0x0470


	//----- nvinfo : EIATTR_PARAM_CBANK
	.align		4
        /*2eec*/ 	.byte	0x04, 0x0a
        /*2eee*/ 	.short	(.L_45 - .L_44)
	.align		4
.L_44:
        /*2ef0*/ 	.word	index@(.nv.constant0._ZN7cutlass13device_kernelINS_4gemm6kernel13GemmUniversalIN4cute5tupleIJiiiiEEENS1_10collective13CollectiveMmaINS1_34MainloopSm90TmaGmmaWarpSpecializedILi3ENS5_IJNS4_1CILi1EEESB_SB_EEENS1_35KernelTmaWarpSpecializedCooperativeEEENS5_IJNSA_ILi256EEESF_NSA_ILi64EEEEEENS_10bfloat16_tENS5_IJlSB_lEEESI_SJ_NS4_8TiledMMAINS4_8MMA_AtomIJNS4_4SM904GMMA28MMA_64x256x16_F32BF16BF16_SSILNSN_5MajorE0ELSP_0ELNSN_7ScaleInE1ELSQ_1EEEEEENS4_6LayoutINS5_IJNSA_ILi2EEESB_SB_EEENS5_IJSB_NSA_ILi0EEESW_EEEEENS5_IJNS4_10UnderscoreESZ_SZ_EEEEENS4_13SM90_TMA_LOADENS4_14ComposedLayoutINS4_7SwizzleILi3ELi4ELi3EEENS4_18smem_ptr_flag_bitsILi16EEENST_INS5_IJNSA_ILi8EEESG_EEENS5_IJSG_SB_EEEEEEEvNS4_8identityES12_S1C_vS1D_EENS_8epilogue10collective6detail29Sm90TmaWarpSpecializedAdapterINS1G_15DefaultEpilogueISI_SJ_SJ_NS1F_6thread17LinearCombinationISI_Li1EffLNS1K_9ScaleType4KindE0ELNS_15FloatRoundStyleE2ESI_EENS1_15EpilogueDefaultEEEEEvvEEEEvNT_6ParamsE)
        /*2ef4*/ 	.short	0x0210
        /*2ef6*/ 	.short	0x0470


	//----- nvinfo : EIATTR_SW_WAR
	.align		4
.L_45:
        /*2ef8*/ 	.byte	0x04, 0x36
        /*2efa*/ 	.short	(.L_47 - .L_46)
.L_46:
        /*2efc*/ 	.word	0x00000008
.L_47:


//--------------------- .nv.callgraph             --------------------------
	.section	.nv.callgraph,"",@"SHT_CUDA_CALLGRAPH"
	.align	4
	.sectionentsize	8
	.align		4
        /*0000*/ 	.word	0x00000000
	.align		4
        /*0004*/ 	.word	0xffffffff
	.align		4
        /*0008*/ 	.word	index@(_ZN7cutlass13device_kernelINS_4gemm6kernel13GemmUniversalIN4cute5tupleIJiiiiEEENS1_10collective13CollectiveMmaINS1_34MainloopSm90TmaGmmaWarpSpecializedILi3ENS5_IJNS4_1CILi1EEESB_SB_EEENS1_35KernelTmaWarpSpecializedCooperativeEEENS5_IJNSA_ILi256EEESF_NSA_ILi64EEEEEENS_10bfloat16_tENS5_IJlSB_lEEESI_SJ_NS4_8TiledMMAINS4_8MMA_AtomIJNS4_4SM904GMMA28MMA_64x256x16_F32BF16BF16_SSILNSN_5MajorE0ELSP_0ELNSN_7ScaleInE1ELSQ_1EEEEEENS4_6LayoutINS5_IJNSA_ILi2EEESB_SB_EEENS5_IJSB_NSA_ILi0EEESW_EEEEENS5_IJNS4_10UnderscoreESZ_SZ_EEEEENS4_13SM90_TMA_LOADENS4_14ComposedLayoutINS4_7SwizzleILi3ELi4ELi3EEENS4_18smem_ptr_flag_bitsILi16EEENST_INS5_IJNSA_ILi8EEESG_EEENS5_IJSG_SB_EEEEEEEvNS4_8identityES12_S1C_vS1D_EENS_8epilogue10collective6detail29Sm90TmaWarpSpecializedAdapterINS1G_15DefaultEpilogueISI_SJ_SJ_NS1F_6thread17LinearCombinationISI_Li1EffLNS1K_9ScaleType4KindE0ELNS_15FloatRoundStyleE2ESI_EENS1_15EpilogueDefaultEEEEEvvEEEEvNT_6ParamsE)
	.align		4
        /*000c*/ 	.word	index@(__assertfail)
	.align		4
        /*0010*/ 	.word	0x00000000
	.align		4
        /*0014*/ 	.word	0xfffffffe
	.align		4
        /*0018*/ 	.word	0x00000000
	.align		4
        /*001c*/ 	.word	0xfffffffd
	.align		4
        /*0020*/ 	.word	0x00000000
	.align		4
        /*0024*/ 	.word	0xfffffffc


//--------------------- .nv.constant4             --------------------------
	.section	.nv.constant4,"a",@progbits
	.align	8
	.align		8
.nv.constant4:
        /*0000*/ 	.dword	__assertfail
	.align		8
        /*0008*/ 	.dword	__unnamed_1
	.align		8
        /*0010*/ 	.dword	_ZN39_INTERNAL_669e98ee_4_k_cu_7abf2396_27124cuda3std3__45__cpo5beginE
	.align		8
        /*0018*/ 	.dword	_ZN39_INTERNAL_669e98ee_4_k_cu_7abf2396_27124cuda3std3__45__cpo3endE
	.align		8
        /*0020*/ 	.dword	_ZN39_INTERNAL_669e98ee_4_k_cu_7abf2396_27124cuda3std3__45__cpo6cbeginE
	.align		8
        /*0028*/ 	.dword	_ZN39_INTERNAL_669e98ee_4_k_cu_7abf2396_27124cuda3std3__45__cpo4cendE
	.align		8
        /*0030*/ 	.dword	_ZN39_INTERNAL_669e98ee_4_k_cu_7abf2396_27124cuda3std3__441_GLOBAL__N__669e98ee_4_k_cu_7abf2396_27126ignoreE
	.align		8
        /*0038*/ 	.dword	_ZN39_INTERNAL_669e98ee_4_k_cu_7abf2396_27124cuda3std3__419piecewise_constructE
	.align		8
        /*0040*/ 	.dword	_ZN39_INTERNAL_669e98ee_4_k_cu_7abf2396_27124cuda3std3__48in_placeE
	.align		8
        /*0048*/ 	.dword	_ZN39_INTERNAL_669e98ee_4_k_cu_7abf2396_27124cuda3std6ranges3__45__cpo4swapE
	.align		8
        /*0050*/ 	.dword	_ZN39_INTERNAL_669e98ee_4_k_cu_7abf2396_27124cuda3std6ranges3__45__cpo9iter_moveE
	.align		8
        /*0058*/ 	.dword	_ZN39_INTERNAL_669e98ee_4_k_cu_7abf2396_27124cute7productE
	.align		8
        /*0060*/ 	.dword	_ZN39_INTERNAL_669e98ee_4_k_cu_7abf2396_27124cute1_E
	.align		8
        /*0068*/ 	.dword	$str$22
	.align		8
        /*0070*/ 	.dword	$str$23


//--------------------- .text._ZN7cutlass13device_kernelINS_4gemm6kernel13GemmUniversalIN4cute5tupleIJiiiiEEENS1_10collective13CollectiveMmaINS1_34MainloopSm90TmaGmmaWarpSpecializedILi3ENS5_IJNS4_1CILi1EEESB_SB_EEENS1_35KernelTmaWarpSpecializedCooperativeEEENS5_IJNSA_ILi256EEESF_NSA_ILi64EEEEEENS_10bfloat16_tENS5_IJlSB_lEEESI_SJ_NS4_8TiledMMAINS4_8MMA_AtomIJNS4_4SM904GMMA28MMA_64x256x16_F32BF16BF16_SSILNSN_5MajorE0ELSP_0ELNSN_7ScaleInE1ELSQ_1EEEEEENS4_6LayoutINS5_IJNSA_ILi2EEESB_SB_EEENS5_IJSB_NSA_ILi0EEESW_EEEEENS5_IJNS4_10UnderscoreESZ_SZ_EEEEENS4_13SM90_TMA_LOADENS4_14ComposedLayoutINS4_7SwizzleILi3ELi4ELi3EEENS4_18smem_ptr_flag_bitsILi16EEENST_INS5_IJNSA_ILi8EEESG_EEENS5_IJSG_SB_EEEEEEEvNS4_8identityES12_S1C_vS1D_EENS_8epilogue10collective6detail29Sm90TmaWarpSpecializedAdapterINS1G_15DefaultEpilogueISI_SJ_SJ_NS1F_6thread17LinearCombinationISI_Li1EffLNS1K_9ScaleType4KindE0ELNS_15FloatRoundStyleE2ESI_EENS1_15EpilogueDefaultEEEEEvvEEEEvNT_6ParamsE --------------------------
	.section	.text._ZN7cutlass13device_kernelINS_4gemm6kernel13GemmUniversalIN4cute5tupleIJiiiiEEENS1_10collective13CollectiveMmaINS1_34MainloopSm90TmaGmmaWarpSpecializedILi3ENS5_IJNS4_1CILi1EEESB_SB_EEENS1_35KernelTmaWarpSpecializedCooperativeEEENS5_IJNSA_ILi256EEESF_NSA_ILi64EEEEEENS_10bfloat16_tENS5_IJlSB_lEEESI_SJ_NS4_8TiledMMAINS4_8MMA_AtomIJNS4_4SM904GMMA28MMA_64x256x16_F32BF16BF16_SSILNSN_5MajorE0ELSP_0ELNSN_7ScaleInE1ELSQ_1EEEEEENS4_6LayoutINS5_IJNSA_ILi2EEESB_SB_EEENS5_IJSB_NSA_ILi0EEESW_EEEEENS5_IJNS4_10UnderscoreESZ_SZ_EEEEENS4_13SM90_TMA_LOADENS4_14ComposedLayoutINS4_7SwizzleILi3ELi4ELi3EEENS4_18smem_ptr_flag_bitsILi16EEENST_INS5_IJNSA_ILi8EEESG_EEENS5_IJSG_SB_EEEEEEEvNS4_8identityES12_S1C_vS1D_EENS_8epilogue10collective6detail29Sm90TmaWarpSpecializedAdapterINS1G_15DefaultEpilogueISI_SJ_SJ_NS1F_6thread17LinearCombinationISI_Li1EffLNS1K_9ScaleType4KindE0ELNS_15FloatRoundStyleE2ESI_EENS1_15EpilogueDefaultEEEEEvvEEEEvNT_6ParamsE,"ax",@progbits
	.align	128
.text._ZN7cutlass13device_kernelINS_4gemm6kernel13GemmUniversalIN4cute5tupleIJiiiiEEENS1_10collective13CollectiveMmaINS1_34MainloopSm90TmaGmmaWarpSpecializedILi3ENS5_IJNS4_1CILi1EEESB_SB_EEENS1_35KernelTmaWarpSpecializedCooperativeEEENS5_IJNSA_ILi256EEESF_NSA_ILi64EEEEEENS_10bfloat16_tENS5_IJlSB_lEEESI_SJ_NS4_8TiledMMAINS4_8MMA_AtomIJNS4_4SM904GMMA28MMA_64x256x16_F32BF16BF16_SSILNSN_5MajorE0ELSP_0ELNSN_7ScaleInE1ELSQ_1EEEEEENS4_6LayoutINS5_IJNSA_ILi2EEESB_SB_EEENS5_IJSB_NSA_ILi0EEESW_EEEEENS5_IJNS4_10UnderscoreESZ_SZ_EEEEENS4_13SM90_TMA_LOADENS4_14ComposedLayoutINS4_7SwizzleILi3ELi4ELi3EEENS4_18smem_ptr_flag_bitsILi16EEENST_INS5_IJNSA_ILi8EEESG_EEENS5_IJSG_SB_EEEEEEEvNS4_8identityES12_S1C_vS1D_EENS_8epilogue10collective6detail29Sm90TmaWarpSpecializedAdapterINS1G_15DefaultEpilogueISI_SJ_SJ_NS1F_6thread17LinearCombinationISI_Li1EffLNS1K_9ScaleType4KindE0ELNS_15FloatRoundStyleE2ESI_EENS1_15EpilogueDefaultEEEEEvvEEEEvNT_6ParamsE:
        .type           _ZN7cutlass13device_kernelINS_4gemm6kernel13GemmUniversalIN4cute5tupleIJiiiiEEENS1_10collective13CollectiveMmaINS1_34MainloopSm90TmaGmmaWarpSpecializedILi3ENS5_IJNS4_1CILi1EEESB_SB_EEENS1_35KernelTmaWarpSpecializedCooperativeEEENS5_IJNSA_ILi256EEESF_NSA_ILi64EEEEEENS_10bfloat16_tENS5_IJlSB_lEEESI_SJ_NS4_8TiledMMAINS4_8MMA_AtomIJNS4_4SM904GMMA28MMA_64x256x16_F32BF16BF16_SSILNSN_5MajorE0ELSP_0ELNSN_7ScaleInE1ELSQ_1EEEEEENS4_6LayoutINS5_IJNSA_ILi2EEESB_SB_EEENS5_IJSB_NSA_ILi0EEESW_EEEEENS5_IJNS4_10UnderscoreESZ_SZ_EEEEENS4_13SM90_TMA_LOADENS4_14ComposedLayoutINS4_7SwizzleILi3ELi4ELi3EEENS4_18smem_ptr_flag_bitsILi16EEENST_INS5_IJNSA_ILi8EEESG_EEENS5_IJSG_SB_EEEEEEEvNS4_8identityES12_S1C_vS1D_EENS_8epilogue10collective6detail29Sm90TmaWarpSpecializedAdapterINS1G_15DefaultEpilogueISI_SJ_SJ_NS1F_6thread17LinearCombinationISI_Li1EffLNS1K_9ScaleType4KindE0ELNS_15FloatRoundStyleE2ESI_EENS1_15EpilogueDefaultEEEEEvvEEEEvNT_6ParamsE,@function
        .size           _ZN7cutlass13device_kernelINS_4gemm6kernel13GemmUniversalIN4cute5tupleIJiiiiEEENS1_10collective13CollectiveMmaINS1_34MainloopSm90TmaGmmaWarpSpecializedILi3ENS5_IJNS4_1CILi1EEESB_SB_EEENS1_35KernelTmaWarpSpecializedCooperativeEEENS5_IJNSA_ILi256EEESF_NSA_ILi64EEEEEENS_10bfloat16_tENS5_IJlSB_lEEESI_SJ_NS4_8TiledMMAINS4_8MMA_AtomIJNS4_4SM904GMMA28MMA_64x256x16_F32BF16BF16_SSILNSN_5MajorE0ELSP_0ELNSN_7ScaleInE1ELSQ_1EEEEEENS4_6LayoutINS5_IJNSA_ILi2EEESB_SB_EEENS5_IJSB_NSA_ILi0EEESW_EEEEENS5_IJNS4_10UnderscoreESZ_SZ_EEEEENS4_13SM90_TMA_LOADENS4_14ComposedLayoutINS4_7SwizzleILi3ELi4ELi3EEENS4_18smem_ptr_flag_bitsILi16EEENST_INS5_IJNSA_ILi8EEESG_EEENS5_IJSG_SB_EEEEEEEvNS4_8identityES12_S1C_vS1D_EENS_8epilogue10collective6detail29Sm90TmaWarpSpecializedAdapterINS1G_15DefaultEpilogueISI_SJ_SJ_NS1F_6thread17LinearCombinationISI_Li1EffLNS1K_9ScaleType4KindE0ELNS_15FloatRoundStyleE2ESI_EENS1_15EpilogueDefaultEEEEEvvEEEEvNT_6ParamsE,(.L_x_574 - _ZN7cutlass13device_kernelINS_4gemm6kernel13GemmUniversalIN4cute5tupleIJiiiiEEENS1_10collective13CollectiveMmaINS1_34MainloopSm90TmaGmmaWarpSpecializedILi3ENS5_IJNS4_1CILi1EEESB_SB_EEENS1_35KernelTmaWarpSpecializedCooperativeEEENS5_IJNSA_ILi256EEESF_NSA_ILi64EEEEEENS_10bfloat16_tENS5_IJlSB_lEEESI_SJ_NS4_8TiledMMAINS4_8MMA_AtomIJNS4_4SM904GMMA28MMA_64x256x16_F32BF16BF16_SSILNSN_5MajorE0ELSP_0ELNSN_7ScaleInE1ELSQ_1EEEEEENS4_6LayoutINS5_IJNSA_ILi2EEESB_SB_EEENS5_IJSB_NSA_ILi0EEESW_EEEEENS5_IJNS4_10UnderscoreESZ_SZ_EEEEENS4_13SM90_TMA_LOADENS4_14ComposedLayoutINS4_7SwizzleILi3ELi4ELi3EEENS4_18smem_ptr_flag_bitsILi16EEENST_INS5_IJNSA_ILi8EEESG_EEENS5_IJSG_SB_EEEEEEEvNS4_8identityES12_S1C_vS1D_EENS_8epilogue10collective6detail29Sm90TmaWarpSpecializedAdapterINS1G_15DefaultEpilogueISI_SJ_SJ_NS1F_6thread17LinearCombinationISI_Li1EffLNS1K_9ScaleType4KindE0ELNS_15FloatRoundStyleE2ESI_EENS1_15EpilogueDefaultEEEEEvvEEEEvNT_6ParamsE)
        .other          _ZN7cutlass13device_kernelINS_4gemm6kernel13GemmUniversalIN4cute5tupleIJiiiiEEENS1_10collective13CollectiveMmaINS1_34MainloopSm90TmaGmmaWarpSpecializedILi3ENS5_IJNS4_1CILi1EEESB_SB_EEENS1_35KernelTmaWarpSpecializedCooperativeEEENS5_IJNSA_ILi256EEESF_NSA_ILi64EEEEEENS_10bfloat16_tENS5_IJlSB_lEEESI_SJ_NS4_8TiledMMAINS4_8MMA_AtomIJNS4_4SM904GMMA28MMA_64x256x16_F32BF16BF16_SSILNSN_5MajorE0ELSP_0ELNSN_7ScaleInE1ELSQ_1EEEEEENS4_6LayoutINS5_IJNSA_ILi2EEESB_SB_EEENS5_IJSB_NSA_ILi0EEESW_EEEEENS5_IJNS4_10UnderscoreESZ_SZ_EEEEENS4_13SM90_TMA_LOADENS4_14ComposedLayoutINS4_7SwizzleILi3ELi4ELi3EEENS4_18smem_ptr_flag_bitsILi16EEENST_INS5_IJNSA_ILi8EEESG_EEENS5_IJSG_SB_EEEEEEEvNS4_8identityES12_S1C_vS1D_EENS_8epilogue10collective6detail29Sm90TmaWarpSpecializedAdapterINS1G_15DefaultEpilogueISI_SJ_SJ_NS1F_6thread17LinearCombinationISI_Li1EffLNS1K_9ScaleType4KindE0ELNS_15FloatRoundStyleE2ESI_EENS1_15EpilogueDefaultEEEEEvvEEEEvNT_6ParamsE,@"STO_CUDA_ENTRY STV_DEFAULT"
_ZN7cutlass13device_kernelINS_4gemm6kernel13GemmUniversalIN4cute5tupleIJiiiiEEENS1_10collective13CollectiveMmaINS1_34MainloopSm90TmaGmmaWarpSpecializedILi3ENS5_IJNS4_1CILi1EEESB_SB_EEENS1_35KernelTmaWarpSpecializedCooperativeEEENS5_IJNSA_ILi256EEESF_NSA_ILi64EEEEEENS_10bfloat16_tENS5_IJlSB_lEEESI_SJ_NS4_8TiledMMAINS4_8MMA_AtomIJNS4_4SM904GMMA28MMA_64x256x16_F32BF16BF16_SSILNSN_5MajorE0ELSP_0ELNSN_7ScaleInE1ELSQ_1EEEEEENS4_6LayoutINS5_IJNSA_ILi2EEESB_SB_EEENS5_IJSB_NSA_ILi0EEESW_EEEEENS5_IJNS4_10UnderscoreESZ_SZ_EEEEENS4_13SM90_TMA_LOADENS4_14ComposedLayoutINS4_7SwizzleILi3ELi4ELi3EEENS4_18smem_ptr_flag_bitsILi16EEENST_INS5_IJNSA_ILi8EEESG_EEENS5_IJSG_SB_EEEEEEEvNS4_8identityES12_S1C_vS1D_EENS_8epilogue10collective6detail29Sm90TmaWarpSpecializedAdapterINS1G_15DefaultEpilogueISI_SJ_SJ_NS1F_6thread17LinearCombinationISI_Li1EffLNS1K_9ScaleType4KindE0ELNS_15FloatRoundStyleE2ESI_EENS1_15EpilogueDefaultEEEEEvvEEEEvNT_6ParamsE:
[----:B------:R-:W0:Y:S02]  /*0000*/  LDC R1, c[0x0][0x28] ;  /* 0x00000a00ff017b82 */ /* 0x000e240000000800 */
[----:B0-----:R-:W-:Y:S01]  /*0010*/  VIADD R1, R1, 0xfffff878 ;  /* 0xfffff87801017836 */ /* 0x001fe20000000000 */
[----:B------:R-:W0:Y:S01]  /*0020*/  S2R R2, SR_TID.X ;  /* 0x0000000000027919 */ /* 0x000e220000002100 */
[----:B------:R-:W-:Y:S01]  /*0030*/  ELECT P0, URZ, PT ;  /* 0x00000000003f782f */ /* 0x000fe20003800000 */
[----:B------:R-:W-:Y:S01]  /*0040*/  BSSY B0, `(.L_x_0) ;  /* 0x0000015000007945 */ /* 0x000fe20003800000 */
[--C-:B0-----:R-:W-:Y:S02]  /*0050*/  SHF.R.U32.HI R0, RZ, 0x5, R2.reuse ;  /* 0x00000005ff007819 */ /* 0x101fe40000011602 */
[----:B------:R-:W-:-:S03]  /*0060*/  SHF.R.U32.HI R160, RZ, 0x7, R2 ;  /* 0x00000007ffa07819 */ /* 0x000fc60000011602 */
[----:B------:R-:W0:Y:S04]  /*0070*/  SHFL.IDX PT, R3, R0, RZ, 0x1f ;  /* 0x00001fff00037589 */ /* 0x000e2800000e0000 */
[----:B------:R-:W1:Y:S01]  /*0080*/  SHFL.IDX PT, R2, R160, RZ, 0x1f ;  /* 0x00001fffa0027589 */ /* 0x000e6200000e0000 */
[----:B0-----:R-:W-:Y:S02]  /*0090*/  R2UR UR10, R3 ;  /* 0x00000000030a72ca */ /* 0x001fe400000e0000 */
[----:B-1----:R-:W-:-:S11]  /*00a0*/  R2UR UR5, R2 ;  /* 0x00000000020572ca */ /* 0x002fd600000e0000 */
[----:B------:R-:W-:Y:S02]  /*00b0*/  USHF.R.S32.HI UR4, URZ, 0x1f, UR10 ;  /* 0x0000001f3f047899 */ /* 0x000fe4000801140a */
[----:B------:R-:W-:Y:S02]  /*00c0*/  ISETP.NE.OR P0, PT, RZ, UR10, !P0 ;  /* 0x0000000aff007c0c */ /* 0x000fe4000c705670 */
[----:B------:R-:W-:-:S04]  /*00d0*/  ULEA.HI UR4, UR4, UR10, URZ, 0x2 ;  /* 0x0000000a04047291 */ /* 0x000fc8000f8f103f */
[----:B------:R-:W-:-:S04]  /*00e0*/  ULOP3.LUT UR4, UR4, 0xfffffffc, URZ, 0xc0, !UPT ;  /* 0xfffffffc04047892 */ /* 0x000fc8000f8ec03f */
[----:B------:R-:W-:-:S03]  /*00f0*/  UIADD3 UR10, UR10, -UR4, URZ ;  /* 0x800000040a0a7290 */ /* 0x000fc6000fffe03f */
[----:B------:R-:W-:Y:S09]  /*0100*/  @P0 BRA `(.L_x_1) ;  /* 0x0000000000200947 */ /* 0x000ff20003800000 */
[----:B------:R-:W-:Y:S02]  /*0110*/  ULDC.64 UR6, c[0x0][0x198] ;  /* 0x0000660000067ab9 */ /* 0x000fe40000000a00 */
[----:B------:R-:W-:Y:S02]  /*0120*/  UIADD3 UR8, UP0, UR6, 0xf0, URZ ;  /* 0x000000f006087890 */ /* 0x000fe4000ff1e03f */
[----:B------:R-:W-:Y:S02]  /*0130*/  UIADD3 UR6, UP1, UR6, 0x1f0, URZ ;  /* 0x000001f006067890 */ /* 0x000fe4000ff3e03f */
[----:B------:R-:W-:Y:S02]  /*0140*/  UIADD3.X UR9, URZ, UR7, URZ, UP0, !UPT ;  /* 0x000000073f097290 */ /* 0x000fe400087fe43f */
[----:B------:R-:W-:-:S07]  /*0150*/  UIADD3.X UR7, URZ, UR7, URZ, UP1, !UPT ;  /* 0x000000073f077290 */ /* 0x000fce0008ffe43f */
[----:B------:R0:W-:Y:S02]  /*0160*/  UTMACCTL.PF [UR8] ;  /* 0x00000000080079b9 */ /* 0x0001e40008040000 */
[----:B------:R0:W-:Y:S02]  /*0170*/  UTMACCTL.PF [UR6] ;  /* 0x00000000060079b9 */ /* 0x0001e40008040000 */
[----:B0-----:R-:W-:Y:S01]  /*0180*/  NOP ;  /* 0x0000000000007918 */ /* 0x001fe20000000000 */
.L_x_1:
[----:B------:R-:W-:Y:S05]  /*0190*/  BSYNC B0 ;  /* 0x0000000000007941 */ /* 0x000fea0003800000 */
.L_x_0:
[----:B------:R-:W0:Y:S01]  /*01a0*/  SHFL.IDX PT, R2, R0, RZ, 0x1f ;  /* 0x00001fff00027589 */ /* 0x000e2200000e0000 */
[----:B------:R-:W-:Y:S01]  /*01b0*/  UISETP.NE.AND UP0, UPT, UR10, 0x3, UPT ;  /* 0x000000030a00788c */ /* 0x000fe2000bf05270 */
[----:B------:R-:W-:Y:S01]  /*01c0*/  ISETP.NE.AND P1, PT, RZ, UR5, PT ;  /* 0x00000005ff007c0c */ /* 0x000fe2000bf25270 */
[----:B------:R-:W-:Y:S02]  /*01d0*/  UIADD3 UR18, UR5, -0x1, URZ ;  /* 0xffffffff05127890 */ /* 0x000fe4000fffe03f */
[----:B------:R-:W-:Y:S02]  /*01e0*/  UISETP.EQ.OR UP0, UPT, UR10, URZ, !UP0 ;  /* 0x0000003f0a00728c */ /* 0x000fe4000c702670 */
[----:B------:R-:W-:Y:S02]  /*01f0*/  UISETP.GE.U32.AND UP1, UPT, UR18, 0x2, UPT ;  /* 0x000000021200788c */ /* 0x000fe4000bf26070 */
[----:B------:R-:W-:-:S04]  /*0200*/  UISETP.EQ.AND UP0, UPT, UR5, URZ, UP0 ;  /* 0x0000003f0500728c */ /* 0x000fc80008702270 */
[----:B------:R-:W-:-:S04]  /*0210*/  USEL UR40, URZ, 0x1, !UP0 ;  /* 0x000000013f287887 */ /* 0x000fc8000c000000 */
[----:B------:R-:W-:Y:S01]  /*0220*/  USEL UR40, UR40, 0x2, UP1 ;  /* 0x0000000228287887 */ /* 0x000fe20008800000 */
[----:B0-----:R-:W-:-:S13]  /*0230*/  ISETP.NE.AND P0, PT, R2, RZ, PT ;  /* 0x000000ff0200720c */ /* 0x001fda0003f05270 */
[----:B------:R-:W-:Y:S05]  /*0240*/  @P0 BRA `(.L_x_2) ;  /* 0x0000000000500947 */ /* 0x000fea0003800000 */
[----:B------:R-:W0:Y:S01]  /*0250*/  S2UR UR8, SR_CgaCtaId ;  /* 0x00000000000879c3 */ /* 0x000e220000008800 */
[----:B------:R-:W-:Y:S01]  /*0260*/  UMOV UR4, 0x400 ;  /* 0x0000040000047882 */ /* 0x000fe20000000000 */
[----:B------:R-:W-:Y:S01]  /*0270*/  UMOV UR5, 0x1 ;  /* 0x0000000100057882 */ /* 0x000fe20000000000 */
[----:B------:R-:W-:Y:S01]  /*0280*/  UMOV UR6, 0x100 ;  /* 0x0000010000067882 */ /* 0x000fe20000000000 */
[----:B------:R-:W-:Y:S01]  /*0290*/  ELECT P0, URZ, PT ;  /* 0x00000000003f782f */ /* 0x000fe20003800000 */
[----:B------:R-:W-:-:S04]  /*02a0*/  UIADD3 UR6, -UR6, 0x100000, URZ ;  /* 0x0010000006067890 */ /* 0x000fc8000fffe13f */
[----:B------:R-:W-:Y:S02]  /*02b0*/  USHF.L.U32 UR7, UR6, 0xb, URZ ;  /* 0x0000000b06077899 */ /* 0x000fe4000800063f */
[----:B------:R-:W-:Y:S02]  /*02c0*/  USHF.L.U32 UR6, UR6, 0x1, URZ ;  /* 0x0000000106067899 */ /* 0x000fe4000800063f */
[----:B0-----:R-:W-:Y:S02]  /*02d0*/  ULEA UR8, UR8, UR4, 0x18 ;  /* 0x0000000408087291 */ /* 0x001fe4000f8ec03f */
[----:B------:R-:W-:-:S04]  /*02e0*/  UIADD3 UR4, -UR5, 0x100000, URZ ;  /* 0x0010000005047890 */ /* 0x000fc8000fffe13f */
[----:B------:R-:W-:Y:S02]  /*02f0*/  USHF.L.U32 UR5, UR4, 0xb, URZ ;  /* 0x0000000b04057899 */ /* 0x000fe4000800063f */
[----:B------:R-:W-:Y:S01]  /*0300*/  USHF.L.U32 UR4, UR4, 0x1, URZ ;  /* 0x0000000104047899 */ /* 0x000fe2000800063f */
[----:B------:R-:W0:Y:S11]  /*0310*/  FENCE.VIEW.ASYNC.S ;  /* 0x00000000000073c6 */ /* 0x000e360000000000 */
[----:B0-----:R0:W1:Y:S01]  /*0320*/  SYNCS.EXCH.64 URZ, [UR8], UR4 ;  /* 0x00000004083f75b2 */ /* 0x0010620008000100 */
[----:B------:R0:W2:Y:S01]  /*0330*/  SYNCS.EXCH.64 URZ, [UR8+0x18], UR6 ;  /* 0x00001806083f75b2 */ /* 0x0000a20008000100 */
[----:B------:R0:W3:Y:S01]  /*0340*/  SYNCS.EXCH.64 URZ, [UR8+0x8], UR4 ;  /* 0x00000804083f75b2 */ /* 0x0000e20008000100 */
[----:B------:R0:W4:Y:S01]  /*0350*/  SYNCS.EXCH.64 URZ, [UR8+0x20], UR6 ;  /* 0x00002006083f75b2 */ /* 0x0001220008000100 */
[----:B------:R0:W0:Y:S01]  /*0360*/  SYNCS.EXCH.64 URZ, [UR8+0x10], UR4 ;  /* 0x00001004083f75b2 */ /* 0x0000220008000100 */
[----:B------:R0:W0:Y:S01]  /*0370*/  SYNCS.EXCH.64 URZ, [UR8+0x28], UR6 ;  /* 0x00002806083f75b2 */ /* 0x0000220008000100 */
[----:B------:R-:W-:Y:S01]  /*0380*/  NOP ;  /* 0x0000000000007918 */ /* 0x000fe20000000000 */
.L_x_2:
[----:B------:R-:W5:Y:S01]  /*0390*/  SHFL.IDX PT, R0, R0, RZ, 0x1f ;  /* 0x00001fff00007589 */ /* 0x000f6200000e0000 */
[----:B------:R-:W-:Y:S01]  /*03a0*/  ELECT P0, URZ, PT ;  /* 0x00000000003f782f */ /* 0x000fe20003800000 */
[----:B------:R-:W1:Y:S01]  /*03b0*/  S2UR UR17, SR_CTAID.Y ;  /* 0x00000000001179c3 */ /* 0x000e620000002600 */
[----:B0-----:R-:W-:Y:S01]  /*03c0*/  ULDC UR5, c[0x0][0x65c] ;  /* 0x0001970000057ab9 */ /* 0x001fe20000000800 */
[----:B------:R-:W-:Y:S01]  /*03d0*/  UMOV UR12, 0x20 ;  /* 0x00000020000c7882 */ /* 0x000fe20000000000 */
[----:B------:R-:W-:Y:S01]  /*03e0*/  UISETP.NE.AND UP2, UPT, UR5, 0x1, UPT ;  /* 0x000000010500788c */ /* 0x000fe2000bf45270 */
[----:B------:R-:W-:Y:S01]  /*03f0*/  NOP ;  /* 0x0000000000007918 */ /* 0x000fe20000000000 */
[----:B------:R-:W-:Y:S02]  /*0400*/  NOP ;  /* 0x0000000000007918 */ /* 0x000fe40000000000 */
[----:B------:R-:W-:Y:S01]  /*0410*/  UP2UR UR45, UPR, URZ, 0x4 ;  /* 0x000000043f2d7883 */ /* 0x000fe20008000000 */
[----:B------:R-:W0:Y:S01]  /*0420*/  S2UR UR4, SR_CTAID.X ;  /* 0x00000000000479c3 */ /* 0x000e220000002500 */
[----:B------:R-:W-:-:S02]  /*0430*/  PLOP3.LUT P2, PT, PT, PT, UP2, 0x80, 0x0 ;  /* 0x000000000000781c */ /* 0x000fc40003f4f028 */
[----:B------:R-:W-:Y:S02]  /*0440*/  PLOP3.LUT P4, PT, PT, PT, UP2, 0x80, 0x0 ;  /* 0x000000000000781c */ /* 0x000fe40003f8f028 */
[----:B------:R-:W-:Y:S01]  /*0450*/  PLOP3.LUT P3, PT, PT, PT, UP2, 0x80, 0x0 ;  /* 0x000000000000781c */ /* 0x000fe20003f6f028 */
[----:B------:R-:W-:Y:S01]  /*0460*/  @UP2 ULDC UR14, c[0x0][0x10] ;  /* 0x00000400000e2ab9 */ /* 0x000fe20000000800 */
[----:B------:R-:W-:Y:S01]  /*0470*/  @UP2 UMOV UR9, URZ ;  /* 0x0000003f00092c82 */ /* 0x000fe20008000000 */
[----:B------:R-:W-:Y:S01]  /*0480*/  @!UP2 ULDC UR11, c[0x0][0xc] ;  /* 0x00000300000baab9 */ /* 0x000fe20000000800 */
[----:B-----5:R-:W-:Y:S01]  /*0490*/  ISETP.NE.OR P0, PT, R0, RZ, !P0 ;  /* 0x000000ff0000720c */ /* 0x020fe20004705670 */
[----:B-1----:R-:W-:Y:S02]  /*04a0*/  @UP2 UMOV UR7, UR17 ;  /* 0x0000001100072c82 */ /* 0x002fe40008000000 */
[----:B------:R-:W-:Y:S01]  /*04b0*/  @UP2 UMOV UR8, UR7 ;  /* 0x0000000700082c82 */ /* 0x000fe20008000000 */
[----:B------:R-:W-:Y:S01]  /*04c0*/  @!UP2 UMOV UR7, UR17 ;  /* 0x000000110007ac82 */ /* 0x000fe20008000000 */
[----:B0-----:R-:W-:-:S08]  /*04d0*/  @UP2 UIMAD.WIDE.U32 UR14, UR4, UR14, UR8 ;  /* 0x0000000e040e22a5 */ /* 0x001fd0000f8e0008 */
[----:B------:R-:W-:Y:S01]  /*04e0*/  VOTEU.ALL UP0, P0 ;  /* 0x00000000003f7886 */ /* 0x000fe20000000000 */
[----:B------:R-:W-:Y:S01]  /*04f0*/  VOTEU.ALL UP1, P0 ;  /* 0x00000000003f7886 */ /* 0x000fe20000020000 */
[----:B------:R-:W-:-:S03]  /*0500*/  IMAD.U32 R2, RZ, RZ, UR14 ;  /* 0x0000000eff027e24 */ /* 0x000fc6000f8e00ff */
[----:B------:R-:W0:Y:S01]  /*0510*/  @!UP0 S2UR UR6, SR_CgaCtaId ;  /* 0x00000000000689c3 */ /* 0x000e220000008800 */
[----:B------:R-:W-:Y:S01]  /*0520*/  @!UP0 UMOV UR5, 0x400 ;  /* 0x0000040000058882 */ /* 0x000fe20000000000 */
[----:B------:R-:W-:-:S04]  /*0530*/  @!UP0 UIADD3 UR12, -UR12, 0x100000, URZ ;  /* 0x001000000c0c8890 */ /* 0x000fc8000fffe13f */
[----:B------:R-:W-:Y:S02]  /*0540*/  @!UP0 USHF.L.U32 UR13, UR12, 0xb, URZ ;  /* 0x0000000b0c0d8899 */ /* 0x000fe4000800063f */
[----:B------:R-:W-:Y:S01]  /*0550*/  @!UP0 USHF.L.U32 UR12, UR12, 0x1, URZ ;  /* 0x000000010c0c8899 */ /* 0x000fe2000800063f */
[----:B------:R-:W-:Y:S01]  /*0560*/  IMAD.U32 R3, RZ, RZ, UR15 ;  /* 0x0000000fff037e24 */ /* 0x000fe2000f8e00ff */
[----:B0-----:R-:W-:Y:S01]  /*0570*/  @!UP0 ULEA UR16, UR6, UR5, 0x18 ;  /* 0x0000000506108291 */ /* 0x001fe2000f8ec03f */
[----:B------:R-:W-:Y:S01]  /*0580*/  VOTEU.ALL UP0, P0 ;  /* 0x00000000003f7886 */ /* 0x000fe20000000000 */
[----:B------:R-:W-:Y:S01]  /*0590*/  PLOP3.LUT P0, PT, PT, PT, UP2, 0x80, 0x0 ;  /* 0x000000000000781c */ /* 0x000fe20003f0f028 */
[----:B------:R-:W-:Y:S01]  /*05a0*/  UMOV UR5, URZ ;  /* 0x0000003f00057c82 */ /* 0x000fe20008000000 */
[----:B------:R-:W-:Y:S01]  /*05b0*/  @UP2 UMOV UR6, URZ ;  /* 0x0000003f00062c82 */ /* 0x000fe20008000000 */
[----:B------:R-:W-:Y:S02]  /*05c0*/  @!UP2 UIMAD.WIDE.U32 UR8, UR11, UR7, UR4 ;  /* 0x000000070b08a2a5 */ /* 0x000fe4000f8e0004 */
[----:B------:R-:W-:-:S04]  /*05d0*/  @UP2 UIADD3 UR6, UR15, UR6, URZ ;  /* 0x000000060f062290 */ /* 0x000fc8000fffe03f */
[----:B------:R-:W-:Y:S01]  /*05e0*/  IMAD.U32 R5, RZ, RZ, UR9 ;  /* 0x00000009ff057e24 */ /* 0x000fe2000f8e00ff */
[----:B------:R-:W0:Y:S02]  /*05f0*/  FENCE.VIEW.ASYNC.S ;  /* 0x00000000000073c6 */ /* 0x000e240000000000 */
[----:B0-----:R0:W2:Y:S01]  /*0600*/  @!UP0 SYNCS.EXCH.64 URZ, [UR16+0x40], UR12 ;  /* 0x0000400c103f85b2 */ /* 0x0010a20008000100 */
[----:B------:R-:W-:Y:S01]  /*0610*/  @P2 MOV R6, UR6 ;  /* 0x0000000600062c02 */ /* 0x000fe20008000f00 */
[----:B------:R-:W-:Y:S02]  /*0620*/  IMAD.U32 R3, RZ, RZ, UR9 ;  /* 0x00000009ff037e24 */ /* 0x000fe4000f8e00ff */
[----:B------:R-:W-:Y:S02]  /*0630*/  @P0 IMAD.MOV.U32 R7, RZ, RZ, R2 ;  /* 0x000000ffff070224 */ /* 0x000fe400078e0002 */
[----:B------:R-:W-:Y:S02]  /*0640*/  IMAD.U32 R2, RZ, RZ, UR8 ;  /* 0x00000008ff027e24 */ /* 0x000fe4000f8e00ff */
[----:B------:R-:W-:-:S02]  /*0650*/  @!P4 IMAD.MOV.U32 R6, RZ, RZ, R5 ;  /* 0x000000ffff06c224 */ /* 0x000fc400078e0005 */
[----:B------:R-:W-:Y:S01]  /*0660*/  IMAD.U32 R4, RZ, RZ, UR8 ;  /* 0x00000008ff047e24 */ /* 0x000fe2000f8e00ff */
[----:B------:R-:W-:Y:S02]  /*0670*/  @!P3 MOV R7, R2 ;  /* 0x000000020007b202 */ /* 0x000fe40000000f00 */
[----:B------:R0:W-:Y:S01]  /*0680*/  STL [R1+0x200], R6 ;  /* 0x0002000601007387 */ /* 0x0001e20000100800 */
[----:B------:R0:W2:Y:S03]  /*0690*/  @!UP1 SYNCS.EXCH.64 URZ, [UR16+0x48], UR12 ;  /* 0x0000480c103f95b2 */ /* 0x0000a60008000100 */
[----:B------:R0:W-:Y:S01]  /*06a0*/  STL [R1+0x204], R7 ;  /* 0x0002040701007387 */ /* 0x0001e20000100800 */
[----:B------:R-:W-:Y:S01]  /*06b0*/  NOP ;  /* 0x0000000000007918 */ /* 0x000fe20000000000 */
[----:B--234-:R-:W-:Y:S06]  /*06c0*/  BAR.SYNC.DEFER_BLOCKING 0x0 ;  /* 0x0000000000007b1d */ /* 0x01cfec0000010000 */
[----:B------:R-:W-:Y:S05]  /*06d0*/  @!P1 BRA `(.L_x_3) ;  /* 0x0000019800109947 */ /* 0x000fea0003800000 */
[----:B------:R-:W-:-:S06]  /*06e0*/  UISETP.GT.U32.AND UP0, UPT, UR18, 0x1, UPT ;  /* 0x000000011200788c */ /* 0x000fcc000bf04070 */
[----:B------:R-:W-:-:S13]  /*06f0*/  PLOP3.LUT P0, PT, PT, PT, UP0, 0x80, 0x0 ;  /* 0x000000000000781c */ /* 0x000fda0003f0f008 */
[----:B0-----:R-:W-:Y:S05]  /*0700*/  @P0 EXIT ;  /* 0x000000000000094d */ /* 0x001fea0003800000 */
[----:B------:R-:W-:Y:S01]  /*0710*/  ULDC.64 UR8, c[0x0][0x650] ;  /* 0x0001940000087ab9 */ /* 0x000fe20000000a00 */
[----:B------:R-:W-:Y:S01]  /*0720*/  UMOV UR41, 0xffffffff ;  /* 0xffffffff00297882 */ /* 0x000fe20000000000 */
[----:B------:R-:W-:Y:S01]  /*0730*/  ISETP.GE.U32.AND P0, PT, R7, UR8, PT ;  /* 0x0000000807007c0c */ /* 0x000fe2000bf06070 */
[----:B------:R-:W-:Y:S01]  /*0740*/  UMOV UR42, 0xffffffff ;  /* 0xffffffff002a7882 */ /* 0x000fe20000000000 */
[----:B------:R-:W-:Y:S01]  /*0750*/  UMOV UR43, 0xffffffff ;  /* 0xffffffff002b7882 */ /* 0x000fe20000000000 */
[----:B------:R-:W-:Y:S02]  /*0760*/  PRMT R0, RZ, 0x7610, R0 ;  /* 0x00007610ff007816 */ /* 0x000fe40000000000 */
[----:B------:R-:W-:-:S13]  /*0770*/  ISETP.GE.U32.AND.EX P0, PT, R6, UR9, PT, P0 ;  /* 0x0000000906007c0c */ /* 0x000fda000bf06100 */
[----:B------:R-:W-:Y:S05]  /*0780*/  @P0 BRA `(.L_x_4) ;  /* 0x0000000400800947 */ /* 0x000fea0003800000 */
[----:B------:R-:W-:Y:S01]  /*0790*/  I2FP.F32.U32 R0, UR4 ;  /* 0x0000000400007c45 */ /* 0x000fe20008201000 */
[----:B------:R-:W-:Y:S01]  /*07a0*/  ULDC.64 UR16, c[0x0][0x628] ;  /* 0x00018a0000107ab9 */ /* 0x000fe20000000a00 */
[----:B------:R-:W-:Y:S01]  /*07b0*/  ULDC UR6, c[0x0][0x150] ;  /* 0x0000540000067ab9 */ /* 0x000fe20000000800 */
[----:B------:R-:W-:Y:S01]  /*07c0*/  ISETP.NE.U32.AND P0, PT, RZ, UR16, PT ;  /* 0x00000010ff007c0c */ /* 0x000fe2000bf05070 */
[----:B------:R-:W-:Y:S01]  /*07d0*/  ULDC UR15, c[0x0][0x630] ;  /* 0x00018c00000f7ab9 */ /* 0x000fe20000000800 */
[----:B------:R-:W-:Y:S01]  /*07e0*/  FMUL R0, R0, UR6 ;  /* 0x0000000600007c20 */ /* 0x000fe20008400000 */
[----:B------:R-:W-:Y:S01]  /*07f0*/  R2UR UR18, R7 ;  /* 0x00000000071272ca */ /* 0x000fe200000e0000 */
[----:B------:R-:W-:Y:S01]  /*0800*/  ULDC UR20, c[0x0][0x154] ;  /* 0x0000550000147ab9 */ /* 0x000fe20000000800 */
[----:B------:R-:W-:Y:S01]  /*0810*/  ISETP.NE.AND.EX P0, PT, RZ, UR17, PT, P0 ;  /* 0x00000011ff007c0c */ /* 0x000fe2000bf05300 */
[----:B------:R0:W1:Y:S01]  /*0820*/  F2I.U32.TRUNC.NTZ R2, R0 ;  /* 0x0000000000027305 */ /* 0x000062000020f000 */
[----:B------:R-:W-:-:S02]  /*0830*/  R2UR UR19, R6 ;  /* 0x00000000061372ca */ /* 0x000fc400000e0000 */
[----:B------:R-:W-:Y:S02]  /*0840*/  R2UR UR8, R7 ;  /* 0x00000000070872ca */ /* 0x000fe400000e0000 */
[----:B------:R-:W-:-:S07]  /*0850*/  R2UR UR9, R6 ;  /* 0x00000000060972ca */ /* 0x000fce00000e0000 */
[----:B0-----:R-:W-:Y:S08]  /*0860*/  @!P0 BRA `(.L_x_5) ;  /* 0x0000000000308947 */ /* 0x001ff00003800000 */
[----:B------:R-:W-:Y:S01]  /*0870*/  R2UR UR8, R7 ;  /* 0x00000000070872ca */ /* 0x000fe200000e0000 */
[----:B------:R-:W-:Y:S01]  /*0880*/  ULDC UR6, c[0x0][0x634] ;  /* 0x00018d0000067ab9 */ /* 0x000fe20000000800 */
[----:B------:R-:W-:-:S11]  /*0890*/  R2UR UR14, R6 ;  /* 0x00000000060e72ca */ /* 0x000fd600000e0000 */
[----:B------:R-:W-:-:S04]  /*08a0*/  UIADD3 UR6, UP0, UR8, UR6, URZ ;  /* 0x0000000608067290 */ /* 0x000fc8000ff1e03f */
[----:B------:R-:W-:-:S04]  /*08b0*/  UIADD3.X UR14, URZ, UR14, URZ, UP0, !UPT ;  /* 0x0000000e3f0e7290 */ /* 0x000fc800087fe43f */
[----:B------:R-:W-:-:S04]  /*08c0*/  UIMAD.WIDE.U32 UR8, UR14, UR16, URZ ;  /* 0x000000100e0872a5 */ /* 0x000fc8000f8e003f */
[----:B------:R-:W-:Y:S02]  /*08d0*/  UIMAD.WIDE.U32 UR10, UP0, UR6, UR17, UR8 ;  /* 0x00000011060a72a5 */ /* 0x000fe4000f800008 */
[----:B------:R-:W-:Y:S02]  /*08e0*/  UIMAD.WIDE.U32 UR8, UR6, UR16, URZ ;  /* 0x00000010060872a5 */ /* 0x000fe4000f8e003f */
[----:B------:R-:W-:Y:S02]  /*08f0*/  UIADD3.X UR13, URZ, URZ, URZ, UP0, !UPT ;  /* 0x0000003f3f0d7290 */ /* 0x000fe400087fe43f */
[----:B------:R-:W-:Y:S01]  /*0900*/  UIADD3 URZ, UP0, UR9, UR10, URZ ;  /* 0x0000000a093f7290 */ /* 0x000fe2000ff1e03f */
[----:B------:R-:W-:-:S03]  /*0910*/  UMOV UR12, UR11 ;  /* 0x0000000b000c7c82 */ /* 0x000fc60008000000 */
[----:B------:R-:W-:-:S12]  /*0920*/  UIMAD.WIDE.U32.X UR8, UR14, UR17, UR12, UP0 ;  /* 0x000000110e0872a5 */ /* 0x000fd800080e040c */
.L_x_5:
[----:B------:R-:W-:Y:S01]  /*0930*/  USHF.R.U64 UR43, UR8, UR15, UR9 ;  /* 0x0000000f082b7299 */ /* 0x000fe20008001209 */
[----:B------:R-:W-:Y:S01]  /*0940*/  I2FP.F32.U32 R0, UR7 ;  /* 0x0000000700007c45 */ /* 0x000fe20008201000 */
[----:B------:R-:W-:Y:S01]  /*0950*/  USHF.R.U32.HI UR5, URZ, UR15, UR9 ;  /* 0x0000000f3f057299 */ /* 0x000fe20008011609 */
[----:B-1----:R-:W-:Y:S01]  /*0960*/  R2UR UR12, R2 ;  /* 0x00000000020c72ca */ /* 0x002fe200000e0000 */
[----:B------:R-:W-:Y:S02]  /*0970*/  UIADD3 UR6, UP0, URZ, -UR43, URZ ;  /* 0x8000002b3f067290 */ /* 0x000fe4000ff1e03f */
[----:B------:R-:W-:Y:S01]  /*0980*/  FMUL R0, R0, UR20 ;  /* 0x0000001400007c20 */ /* 0x000fe20008400000 */
[----:B------:R-:W-:Y:S01]  /*0990*/  ULDC.64 UR8, c[0x0][0x620] ;  /* 0x0001880000087ab9 */ /* 0x000fe20000000a00 */
[----:B------:R-:W-:Y:S01]  /*09a0*/  UIADD3.X UR5, URZ, ~UR5, URZ, UP0, !UPT ;  /* 0x800000053f057290 */ /* 0x000fe200087fe43f */
[----:B------:R-:W-:Y:S01]  /*09b0*/  UMOV UR10, UR18 ;  /* 0x00000012000a7c82 */ /* 0x000fe20008000000 */
[----:B------:R-:W-:-:S02]  /*09c0*/  UMOV UR11, UR19 ;  /* 0x00000013000b7c82 */ /* 0x000fc40008000000 */
[----:B------:R-:W-:Y:S01]  /*09d0*/  UIMAD UR5, UR5, UR8, URZ ;  /* 0x00000008050572a4 */ /* 0x000fe2000f8e023f */
[----:B------:R-:W0:Y:S01]  /*09e0*/  F2I.U32.TRUNC.NTZ R0, R0 ;  /* 0x0000000000007305 */ /* 0x000e22000020f000 */
[----:B------:R-:W-:Y:S02]  /*09f0*/  UIMAD.WIDE.U32 UR10, UR6, UR8, UR10 ;  /* 0x00000008060a72a5 */ /* 0x000fe4000f8e000a */
[----:B------:R-:W-:Y:S01]  /*0a00*/  UIMAD UR6, UR6, UR9, UR5 ;  /* 0x00000009060672a4 */ /* 0x000fe2000f8e0205 */
[----:B------:R-:W-:Y:S01]  /*0a10*/  ULDC UR21, c[0x0][0x658] ;  /* 0x0001960000157ab9 */ /* 0x000fe20000000800 */
[----:B------:R-:W-:Y:S02]  /*0a20*/  UMOV UR19, 0xffffffff ;  /* 0xffffffff00137882 */ /* 0x000fe40000000000 */
[----:B------:R-:W-:Y:S01]  /*0a30*/  UIADD3 UR6, UR11, UR6, URZ ;  /* 0x000000060b067290 */ /* 0x000fe2000fffe03f */
[----:B------:R-:W-:Y:S01]  /*0a40*/  ULDC UR15, c[0x0][0x618] ;  /* 0x00018600000f7ab9 */ /* 0x000fe20000000800 */
[----:B------:R-:W-:Y:S01]  /*0a50*/  ULDC.64 UR8, c[0x0][0x640] ;  /* 0x0001900000087ab9 */ /* 0x000fe20000000a00 */
[----:B------:R-:W-:Y:S01]  /*0a60*/  USHF.L.U32 UR11, UR19, UR21, URZ ;  /* 0x00000015130b7299 */ /* 0x000fe2000800063f */
[----:B------:R-:W-:Y:S01]  /*0a70*/  ISETP.NE.U32.AND P0, PT, RZ, UR8, PT ;  /* 0x00000008ff007c0c */ /* 0x000fe2000bf05070 */
[----:B------:R-:W-:-:S02]  /*0a80*/  USHF.R.U64 UR19, UR10, UR15, UR6 ;  /* 0x0000000f0a137299 */ /* 0x000fc40008001206 */
[----:B------:R-:W-:Y:S01]  /*0a90*/  USHF.R.U32.HI UR10, URZ, UR15, UR6 ;  /* 0x0000000f3f0a7299 */ /* 0x000fe20008011606 */
[----:B0-----:R-:W-:Y:S01]  /*0aa0*/  R2UR UR14, R0 ;  /* 0x00000000000e72ca */ /* 0x001fe200000e0000 */
[----:B------:R-:W-:Y:S01]  /*0ab0*/  ULDC UR17, c[0x0][0x608] ;  /* 0x0001820000117ab9 */ /* 0x000fe20000000800 */
[----:B------:R-:W-:Y:S01]  /*0ac0*/  ISETP.NE.AND.EX P0, PT, RZ, UR9, PT, P0 ;  /* 0x00000009ff007c0c */ /* 0x000fe2000bf05300 */
[----:B------:R-:W-:Y:S02]  /*0ad0*/  USHF.R.U64 UR23, UR19, UR17, UR10 ;  /* 0x0000001113177299 */ /* 0x000fe4000800120a */
[----:B------:R-:W-:Y:S01]  /*0ae0*/  USHF.R.U32.HI UR10, URZ, UR17, UR10 ;  /* 0x000000113f0a7299 */ /* 0x000fe2000801160a */
[----:B------:R-:W-:Y:S01]  /*0af0*/  UMOV UR16, 0x1 ;  /* 0x0000000100107882 */ /* 0x000fe20000000000 */
[----:B------:R-:W-:Y:S02]  /*0b00*/  UIADD3 UR12, -UR12, URZ, URZ ;  /* 0x0000003f0c0c7290 */ /* 0x000fe4000fffe13f */
[----:B------:R-:W-:-:S02]  /*0b10*/  USHF.R.U64 UR24, UR23, UR21, UR10 ;  /* 0x0000001517187299 */ /* 0x000fc4000800120a */
[----:B------:R-:W-:Y:S01]  /*0b20*/  USHF.L.U32 UR6, UR16, UR21, URZ ;  /* 0x0000001510067299 */ /* 0x000fe2000800063f */
[----:B------:R-:W-:Y:S01]  /*0b30*/  ULDC UR13, c[0x0][0x144] ;  /* 0x00005100000d7ab9 */ /* 0x000fe20000000800 */
[----:B------:R-:W-:Y:S01]  /*0b40*/  ULDC UR5, c[0x0][0x600] ;  /* 0x0001800000057ab9 */ /* 0x000fe20000000800 */
[----:B------:R-:W-:Y:S02]  /*0b50*/  ULOP3.LUT UR16, URZ, UR11, URZ, 0x33, !UPT ;  /* 0x0000000b3f107292 */ /* 0x000fe4000f8e333f */
[----:B------:R-:W-:Y:S02]  /*0b60*/  USHF.R.U32.HI UR11, URZ, UR21, UR10 ;  /* 0x000000153f0b7299 */ /* 0x000fe4000801160a */
[----:B------:R-:W-:Y:S02]  /*0b70*/  UIADD3 UR18, UR5, -0x1, URZ ;  /* 0xffffffff05127890 */ /* 0x000fe4000fffe03f */
[----:B------:R-:W-:Y:S02]  /*0b80*/  UIADD3 UR20, -UR14, URZ, URZ ;  /* 0x0000003f0e147290 */ /* 0x000fe4000fffe13f */
[----:B------:R-:W-:Y:S01]  /*0b90*/  UIMAD UR4, UR13, UR12, UR4 ;  /* 0x0000000c0d0472a4 */ /* 0x000fe2000f8e0204 */
[----:B------:R-:W-:Y:S01]  /*0ba0*/  ULDC UR25, c[0x0][0x148] ;  /* 0x0000520000197ab9 */ /* 0x000fe20000000800 */
[----:B------:R-:W-:Y:S01]  /*0bb0*/  ULDC UR21, c[0x0][0x648] ;  /* 0x0001920000157ab9 */ /* 0x000fe20000000800 */
[----:B------:R-:W-:Y:S01]  /*0bc0*/  ULDC UR22, c[0x0][0x638] ;  /* 0x00018e0000167ab9 */ /* 0x000fe20000000800 */
[----:B------:R-:W-:Y:S01]  /*0bd0*/  UMOV UR10, UR24 ;  /* 0x00000018000a7c82 */ /* 0x000fe20008000000 */
[----:B------:R-:W-:Y:S07]  /*0be0*/  @!P0 BRA `(.L_x_6) ;  /* 0x0000000000308947 */ /* 0x000fee0003800000 */
[----:B------:R-:W-:Y:S02]  /*0bf0*/  ULDC UR14, c[0x0][0x64c] ;  /* 0x00019300000e7ab9 */ /* 0x000fe40000000800 */
        /* <DEDUP_REMOVED lines=8> */
[----:B------:R-:W-:-:S07]  /*0c80*/  UIMAD.WIDE.U32.X UR8, UR17, UR9, UR14, UP0 ;  /* 0x00000009110872a5 */ /* 0x000fce00080e040e */
[----:B------:R-:W-:Y:S01]  /*0c90*/  UMOV UR10, UR8 ;  /* 0x00000008000a7c82 */ /* 0x000fe20008000000 */
[----:B------:R-:W-:-:S05]  /*0ca0*/  UMOV UR11, UR9 ;  /* 0x00000009000b7c82 */ /* 0x000fca0008000000 */
.L_x_6:
[----:B------:R-:W-:Y:S01]  /*0cb0*/  UISETP.NE.AND UP0, UPT, UR45, URZ, UPT ;  /* 0x0000003f2d00728c */ /* 0x000fe2000bf05270 */
[----:B------:R-:W-:Y:S01]  /*0cc0*/  IMAD.MOV.U32 R0, RZ, RZ, 0x1 ;  /* 0x00000001ff007424 */ /* 0x000fe200078e00ff */
[----:B------:R-:W-:Y:S02]  /*0cd0*/  USHF.R.U64 UR8, UR10, UR21, UR11 ;  /* 0x000000150a087299 */ /* 0x000fe4000800120b */
[----:B------:R-:W-:Y:S02]  /*0ce0*/  ULOP3.LUT UR16, UR23, UR16, URZ, 0xc0, !UPT ;  /* 0x0000001017107292 */ /* 0x000fe4000f8ec03f */
[----:B------:R-:W-:Y:S02]  /*0cf0*/  ULOP3.LUT UR18, UR19, UR18, URZ, 0xc0, !UPT ;  /* 0x0000001213127292 */ /* 0x000fe4000f8ec03f */
[----:B------:R-:W-:-:S03]  /*0d00*/  UIMAD UR16, UR6, UR8, UR16 ;  /* 0x00000008061072a4 */ /* 0x000fc6000f8e0210 */
[----:B------:R-:W-:Y:S02]  /*0d10*/  @UP0 UIMAD UR4, UR25, UR20, UR7 ;  /* 0x00000014190402a4 */ /* 0x000fe4000f8e0207 */
[----:B------:R-:W-:-:S04]  /*0d20*/  UIADD3 UR7, -UR8, URZ, URZ ;  /* 0x0000003f08077290 */ /* 0x000fc8000fffe13f */
[----:B------:R-:W-:-:S03]  /*0d30*/  UIMAD UR6, UR7, UR22, UR24 ;  /* 0x00000016070672a4 */ /* 0x000fc6000f8e0218 */
[----:B------:R-:W-:Y:S01]  /*0d40*/  ULDC UR7, c[0x0][0x610] ;  /* 0x0001840000077ab9 */ /* 0x000fe20000000800 */
[----:B------:R-:W-:Y:S02]  /*0d50*/  UIMAD UR6, UR6, UR5, UR18 ;  /* 0x00000005060672a4 */ /* 0x000fe4000f8e0212 */
[----:B------:R-:W-:-:S04]  /*0d60*/  UIMAD UR4, UR16, UR7, UR4 ;  /* 0x00000007100472a4 */ /* 0x000fc8000f8e0204 */
[----:B------:R-:W-:Y:S02]  /*0d70*/  USEL UR42, UR6, UR4, !UP0 ;  /* 0x00000004062a7287 */ /* 0x000fe4000c000000 */
[----:B------:R-:W-:-:S12]  /*0d80*/  USEL UR41, UR4, UR6, !UP0 ;  /* 0x0000000604297287 */ /* 0x000fd8000c000000 */
.L_x_4:
[----:B------:R-:W-:-:S08]  /*0d90*/  NOP ;  /* 0x0000000000007918 */ /* 0x000fd00000000000 */
[----:B------:R-:W0:Y:S02]  /*0da0*/  USETMAXREG.TRY_ALLOC.CTAPOOL UP0, 0xf0 ;  /* 0x000000f0000079c8 */ /* 0x000e240008000600 */
[----:B0-----:R-:W-:-:S13]  /*0db0*/  PLOP3.LUT P0, PT, PT, PT, UP0, 0x80, 0x0 ;  /* 0x000000000000781c */ /* 0x001fda0003f0f008 */
[----:B------:R-:W-:Y:S05]  /*0dc0*/  @!P0 BRA `(.L_x_4) ;  /* 0xfffffffc00f08947 */ /* 0x000fea000383ffff */
[----:B------:R-:W-:Y:S01]  /*0dd0*/  ULDC.64 UR4, c[0x0][0x598] ;  /* 0x0001660000047ab9 */ /* 0x000fe20000000a00 */
[----:B------:R-:W-:Y:S01]  /*0de0*/  ULDC.64 UR36, c[0x0][0x208] ;  /* 0x0000820000247ab9 */ /* 0x000fe20000000a00 */
[----:B------:R-:W-:-:S04]  /*0df0*/  ISETP.NE.U32.AND P0, PT, RZ, UR4, PT ;  /* 0x00000004ff007c0c */ /* 0x000fc8000bf05070 */
[----:B------:R-:W-:-:S13]  /*0e00*/  ISETP.NE.AND.EX P0, PT, RZ, UR5, PT, P0 ;  /* 0x00000005ff007c0c */ /* 0x000fda000bf05300 */
[----:B------:R-:W-:Y:S05]  /*0e10*/  @!P0 BRA `(.L_x_7) ;  /* 0x00000000001c8947 */ /* 0x000fea0003800000 */
[----:B------:R-:W0:Y:S02]  /*0e20*/  LDC.64 R2, c[0x0][0x598] ;  /* 0x00016600ff027b82 */ /* 0x000e240000000a00 */
[----:B0-----:R-:W2:Y:S02]  /*0e30*/  LDG.E.64 R2, desc[UR36][R2.64] ;  /* 0x0000002402027981 */ /* 0x001ea4000c1e1b00 */
[----:B--2---:R-:W-:-:S04]  /*0e40*/  ISETP.NE.U32.AND P0, PT, R2, RZ, PT ;  /* 0x000000ff0200720c */ /* 0x004fc80003f05070 */
[----:B------:R-:W-:-:S13]  /*0e50*/  ISETP.NE.AND.EX P0, PT, R3, RZ, PT, P0 ;  /* 0x000000ff0300720c */ /* 0x000fda0003f05300 */
[----:B------:R-:W-:Y:S05]  /*0e60*/  @!P0 BRA `(.L_x_7) ;  /* 0x0000000000088947 */ /* 0x000fea0003800000 */
[----:B------:R0:W5:Y:S01]  /*0e70*/  LD.E R2, desc[UR36][R2.64] ;  /* 0x0000002402027980 */ /* 0x000162000c101900 */
[----:B------:R-:W-:Y:S05]  /*0e80*/  BRA `(.L_x_8) ;  /* 0x0000000000247947 */ /* 0x000fea0003800000 */
.L_x_7:
[----:B------:R-:W-:Y:S02]  /*0e90*/  ULDC.64 UR4, c[0x0][0x588] ;  /* 0x0001620000047ab9 */ /* 0x000fe40000000a00 */
[----:B------:R-:W-:-:S04]  /*0ea0*/  ISETP.NE.U32.AND P0, PT, RZ, UR4, PT ;  /* 0x00000004ff007c0c */ /* 0x000fc8000bf05070 */
[----:B------:R-:W-:-:S13]  /*0eb0*/  ISETP.NE.AND.EX P0, PT, RZ, UR5, PT, P0 ;  /* 0x00000005ff007c0c */ /* 0x000fda000bf05300 */
[----:B------:R-:W-:Y:S05]  /*0ec0*/  @!P0 BRA `(.L_x_9) ;  /* 0x00000000000c8947 */ /* 0x000fea0003800000 */
[----:B------:R-:W0:Y:S02]  /*0ed0*/  LDC.64 R2, c[0x0][0x588] ;  /* 0x00016200ff027b82 */ /* 0x000e240000000a00 */
[----:B0-----:R1:W5:Y:S01]  /*0ee0*/  LDG.E R2, desc[UR36][R2.64] ;  /* 0x0000002402027981 */ /* 0x001362000c1e1900 */
[----:B------:R-:W-:Y:S05]  /*0ef0*/  BRA `(.L_x_8) ;  /* 0x0000000000087947 */ /* 0x000fea0003800000 */
.L_x_9:
[----:B------:R-:W-:Y:S02]  /*0f00*/  ULDC UR4, c[0x0][0x580] ;  /* 0x0001600000047ab9 */ /* 0x000fe40000000800 */
[----:B------:R-:W-:-:S07]  /*0f10*/  IMAD.U32 R2, RZ, RZ, UR4 ;  /* 0x00000004ff027e24 */ /* 0x000fce000f8e00ff */
.L_x_8:
[----:B------:R-:W-:Y:S02]  /*0f20*/  ULDC.64 UR4, c[0x0][0x5a0] ;  /* 0x0001680000047ab9 */ /* 0x000fe40000000a00 */
[----:B------:R-:W-:-:S04]  /*0f30*/  ISETP.NE.U32.AND P0, PT, RZ, UR4, PT ;  /* 0x00000004ff007c0c */ /* 0x000fc8000bf05070 */
[----:B------:R-:W-:-:S13]  /*0f40*/  ISETP.NE.AND.EX P0, PT, RZ, UR5, PT, P0 ;  /* 0x00000005ff007c0c */ /* 0x000fda000bf05300 */
[----:B------:R-:W-:Y:S05]  /*0f50*/  @!P0 BRA `(.L_x_10) ;  /* 0x00000000001c8947 */ /* 0x000fea0003800000 */
[----:B------:R-:W2:Y:S02]  /*0f60*/  LDC.64 R4, c[0x0][0x5a0] ;  /* 0x00016800ff047b82 */ /* 0x000ea40000000a00 */
[----:B--2---:R-:W2:Y:S02]  /*0f70*/  LDG.E.64 R4, desc[UR36][R4.64] ;  /* 0x0000002404047981 */ /* 0x004ea4000c1e1b00 */
[----:B--2---:R-:W-:-:S04]  /*0f80*/  ISETP.NE.U32.AND P0, PT, R4, RZ, PT ;  /* 0x000000ff0400720c */ /* 0x004fc80003f05070 */
[----:B------:R-:W-:-:S13]  /*0f90*/  ISETP.NE.AND.EX P0, PT, R5, RZ, PT, P0 ;  /* 0x000000ff0500720c */ /* 0x000fda0003f05300 */
[----:B------:R-:W-:Y:S05]  /*0fa0*/  @!P0 BRA `(.L_x_10) ;  /* 0x0000000000088947 */ /* 0x000fea0003800000 */
[----:B------:R2:W5:Y:S01]  /*0fb0*/  LD.E R16, desc[UR36][R4.64] ;  /* 0x0000002404107980 */ /* 0x000562000c101900 */
[----:B------:R-:W-:Y:S05]  /*0fc0*/  BRA `(.L_x_11) ;  /* 0x0000000000247947 */ /* 0x000fea0003800000 */
.L_x_10:
[----:B------:R-:W-:Y:S02]  /*0fd0*/  ULDC.64 UR4, c[0x0][0x590] ;  /* 0x0001640000047ab9 */ /* 0x000fe40000000a00 */
[----:B------:R-:W-:-:S04]  /*0fe0*/  ISETP.NE.U32.AND P0, PT, RZ, UR4, PT ;  /* 0x00000004ff007c0c */ /* 0x000fc8000bf05070 */
[----:B------:R-:W-:-:S13]  /*0ff0*/  ISETP.NE.AND.EX P0, PT, RZ, UR5, PT, P0 ;  /* 0x00000005ff007c0c */ /* 0x000fda000bf05300 */
[----:B------:R-:W-:Y:S05]  /*1000*/  @!P0 BRA `(.L_x_12) ;  /* 0x00000000000c8947 */ /* 0x000fea0003800000 */
[----:B------:R-:W2:Y:S02]  /*1010*/  LDC.64 R16, c[0x0][0x590] ;  /* 0x00016400ff107b82 */ /* 0x000ea40000000a00 */
[----:B--2---:R3:W5:Y:S01]  /*1020*/  LDG.E R16, desc[UR36][R16.64] ;  /* 0x0000002410107981 */ /* 0x004762000c1e1900 */
[----:B------:R-:W-:Y:S05]  /*1030*/  BRA `(.L_x_11) ;  /* 0x0000000000087947 */ /* 0x000fea0003800000 */
.L_x_12:
[----:B------:R-:W-:Y:S02]  /*1040*/  ULDC UR4, c[0x0][0x584] ;  /* 0x0001610000047ab9 */ /* 0x000fe40000000800 */
[----:B------:R-:W-:-:S07]  /*1050*/  IMAD.U32 R16, RZ, RZ, UR4 ;  /* 0x00000004ff107e24 */ /* 0x000fce000f8e00ff */
.L_x_11:
[----:B------:R-:W-:-:S13]  /*1060*/  LOP3.LUT P0, RZ, R0, 0xff, RZ, 0xc0, !PT ;  /* 0x000000ff00ff7812 */ /* 0x000fda000780c0ff */
[----:B------:R-:W-:Y:S05]  /*1070*/  @!P0 EXIT ;  /* 0x000000000000894d */ /* 0x000fea0003800000 */
[----:B------:R-:W-:Y:S01]  /*1080*/  ULDC UR4, c[0x0][0x28c] ;  /* 0x0000a30000047ab9 */ /* 0x000fe20000000800 */
[----:B------:R-:W-:Y:S01]  /*1090*/  UMOV UR38, URZ ;  /* 0x0000003f00267c82 */ /* 0x000fe20008000000 */
[----:B------:R-:W-:Y:S01]  /*10a0*/  UIADD3 UR4, UR4, 0x3f, URZ ;  /* 0x0000003f04047890 */ /* 0x000fe2000fffe03f */
[----:B------:R-:W-:-:S03]  /*10b0*/  UMOV UR39, URZ ;  /* 0x0000003f00277c82 */ /* 0x000fc60008000000 */
[----:B------:R-:W-:-:S04]  /*10c0*/  USHF.R.S32.HI UR5, URZ, 0x1f, UR4 ;  /* 0x0000001f3f057899 */ /* 0x000fc80008011404 */
[----:B------:R-:W-:-:S04]  /*10d0*/  ULEA.HI UR5, UR5, UR4, URZ, 0x6 ;  /* 0x0000000405057291 */ /* 0x000fc8000f8f303f */
[----:B------:R-:W-:-:S12]  /*10e0*/  USHF.R.S32.HI UR44, URZ, 0x6, UR5 ;  /* 0x000000063f2c7899 */ /* 0x000fd80008011405 */
.L_x_540:
[----:B------:R-:W4:Y:S01]  /*10f0*/  S2R R0, SR_TID.X ;  /* 0x0000000000007919 */ /* 0x000f220000002100 */
[----:B------:R-:W0:Y:S01]  /*1100*/  S2UR UR6, SR_CgaCtaId ;  /* 0x00000000000679c3 */ /* 0x000e220000008800 */
[----:B------:R-:W-:Y:S02]  /*1110*/  UMOV UR46, 0x400 ;  /* 0x00000400002e7882 */ /* 0x000fe40000000000 */
[----:B0-----:R-:W-:Y:S01]  /*1120*/  ULEA UR46, UR6, UR46, 0x18 ;  /* 0x0000002e062e7291 */ /* 0x001fe2000f8ec03f */
[----:B----4-:R-:W-:-:S04]  /*1130*/  LOP3.LUT R0, R0, 0x80, RZ, 0xc0, !PT ;  /* 0x0000008000007812 */ /* 0x010fc800078ec0ff */
[----:B------:R-:W-:-:S06]  /*1140*/  SHF.R.U32.HI R0, RZ, 0x7, R0 ;  /* 0x00000007ff007819 */ /* 0x000fcc0000011600 */
[----:B------:R-:W0:Y:S02]  /*1150*/  SHFL.IDX PT, R0, R0, RZ, 0x1f ;  /* 0x00001fff00007589 */ /* 0x000e2400000e0000 */
[----:B0-----:R-:W-:-:S13]  /*1160*/  R2UR UR4, R0 ;  /* 0x00000000000472ca */ /* 0x001fda00000e0000 */
[----:B------:R-:W-:-:S04]  /*1170*/  ULEA.HI UR5, UR4, UR4, URZ, 0x1 ;  /* 0x0000000404057291 */ /* 0x000fc8000f8f083f */
[----:B------:R-:W-:-:S04]  /*1180*/  ULOP3.LUT UR5, UR5, 0x7fffe, URZ, 0xc0, !UPT ;  /* 0x0007fffe05057892 */ /* 0x000fc8000f8ec03f */
[----:B------:R-:W-:-:S03]  /*1190*/  UIADD3 UR5, UR4, -UR5, URZ ;  /* 0x8000000504057290 */ /* 0x000fc6000fffe03f */
[----:B------:R-:W-:Y:S01]  /*11a0*/  ULDC UR4, c[0x0][0x28c] ;  /* 0x0000a30000047ab9 */ /* 0x000fe20000000800 */
[----:B------:R-:W-:Y:S01]  /*11b0*/  ULEA UR5, UR5, UR46, 0xd ;  /* 0x0000002e05057291 */ /* 0x000fe2000f8e683f */
[----:B------:R-:W-:-:S03]  /*11c0*/  ISETP.LT.AND P0, PT, RZ, UR4, PT ;  /* 0x00000004ff007c0c */ /* 0x000fc6000bf01270 */
[----:B------:R-:W-:-:S04]  /*11d0*/  UIADD3 UR5, UR5, 0x100, URZ ;  /* 0x0000010005057890 */ /* 0x000fc8000fffe03f */
[----:B------:R-:W-:-:S04]  /*11e0*/  USHF.R.U32.HI UR5, URZ, 0x4, UR5 ;  /* 0x000000043f057899 */ /* 0x000fc80008011605 */
[----:B------:R-:W-:Y:S02]  /*11f0*/  ULOP3.LUT UR47, UR5, 0x3fff, URZ, 0xc0, !UPT ;  /* 0x00003fff052f7892 */ /* 0x000fe4000f8ec03f */
[----:B-1-3--:R-:W-:Y:S10]  /*1200*/  @P0 BRA `(.L_x_13) ;  /* 0x0000000000400947 */ /* 0x00aff40003800000 */
[----:B------:R-:W-:Y:S01]  /*1210*/  MOV R0, 0x0 ;  /* 0x0000000000007802 */ /* 0x000fe20000000f00 */
[----:B------:R-:W-:Y:S01]  /*1220*/  ULDC.64 UR4, c[0x4][0x68] ;  /* 0x01001a0000047ab9 */ /* 0x000fe20000000a00 */
[----:B------:R-:W-:Y:S01]  /*1230*/  ULDC.64 UR6, c[0x4][0x8] ;  /* 0x0100020000067ab9 */ /* 0x000fe20000000a00 */
[----:B--2---:R-:W-:Y:S01]  /*1240*/  MOV R4, UR4 ;  /* 0x0000000400047c02 */ /* 0x004fe20008000f00 */
[----:B------:R0:W2:Y:S01]  /*1250*/  LDC.64 R14, c[0x4][R0] ;  /* 0x01000000000e7b82 */ /* 0x0000a20000000a00 */
[----:B------:R-:W-:Y:S01]  /*1260*/  IMAD.U32 R5, RZ, RZ, UR5 ;  /* 0x00000005ff057e24 */ /* 0x000fe2000f8e00ff */
[----:B------:R-:W-:Y:S01]  /*1270*/  ULDC.64 UR4, c[0x4][0x70] ;  /* 0x01001c0000047ab9 */ /* 0x000fe20000000a00 */
[----:B------:R-:W-:Y:S01]  /*1280*/  IMAD.U32 R10, RZ, RZ, UR6 ;  /* 0x00000006ff0a7e24 */ /* 0x000fe2000f8e00ff */
[----:B------:R-:W-:Y:S01]  /*1290*/  MOV R11, UR7 ;  /* 0x00000007000b7c02 */ /* 0x000fe20008000f00 */
[----:B------:R-:W-:Y:S02]  /*12a0*/  IMAD.U32 R6, RZ, RZ, UR4 ;  /* 0x00000004ff067e24 */ /* 0x000fe4000f8e00ff */
[----:B------:R-:W-:-:S02]  /*12b0*/  IMAD.U32 R7, RZ, RZ, UR5 ;  /* 0x00000005ff077e24 */ /* 0x000fc4000f8e00ff */
[----:B------:R-:W-:Y:S02]  /*12c0*/  IMAD.MOV.U32 R8, RZ, RZ, 0x1e1 ;  /* 0x000001e1ff087424 */ /* 0x000fe400078e00ff */
[----:B------:R-:W-:Y:S02]  /*12d0*/  IMAD.MOV.U32 R12, RZ, RZ, 0x1 ;  /* 0x00000001ff0c7424 */ /* 0x000fe400078e00ff */
[----:B0-----:R-:W-:-:S07]  /*12e0*/  IMAD.MOV.U32 R13, RZ, RZ, RZ ;  /* 0x000000ffff0d7224 */ /* 0x001fce00078e00ff */
[----:B------:R-:W-:-:S07]  /*12f0*/  LEPC R20, `(.L_x_13) ;  /* 0x000000001014794e */ /* 0x000fce0000000000 */
[----:B-123-5:R-:W-:Y:S05]  /*1300*/  CALL.ABS.NOINC R14 ;  /* 0x000000000e007343 */ /* 0x02efea0003c00000 */
.L_x_13:
[----:B------:R-:W-:-:S06]  /*1310*/  ULOP3.LUT UR4, UR40, 0x1, URZ, 0xfc, !UPT ;  /* 0x0000000128047892 */ /* 0x000fcc000f8efc3f */
[----:B------:R-:W-:-:S05]  /*1320*/  IMAD.U32 R0, RZ, RZ, UR4 ;  /* 0x00000004ff007e24 */ /* 0x000fca000f8e00ff */
[----:B------:R-:W-:-:S13]  /*1330*/  ISETP.NE.AND P0, PT, R0, 0x3, PT ;  /* 0x000000030000780c */ /* 0x000fda0003f05270 */
[----:B------:R-:W-:Y:S05]  /*1340*/  @!P0 BRA `(.L_x_14) ;  /* 0x0000000000048947 */ /* 0x000fea0003800000 */
[----:B------:R-:W-:Y:S01]  /*1350*/  BPT.TRAP 0x1 ;  /* 0x000000040000795c */ /* 0x000fe20000300000 */
.L_x_14:
[----:B------:R-:W-:Y:S01]  /*1360*/  IMAD.U32 R0, RZ, RZ, UR38 ;  /* 0x00000026ff007e24 */ /* 0x000fe2000f8e00ff */
[----:B-1----:R-:W-:-:S04]  /*1370*/  MOV R3, UR39 ;  /* 0x0000002700037c02 */ /* 0x002fc80008000f00 */
[----:B------:R-:W-:Y:S02]  /*1380*/  LEA R3, R3, UR46, 0x3 ;  /* 0x0000002e03037c11 */ /* 0x000fe4000f8e18ff */
[----:B------:R-:W-:-:S04]  /*1390*/  SHF.L.U32 R0, R0, 0x1f, RZ ;  /* 0x0000001f00007819 */ /* 0x000fc800000006ff */
[----:B------:R0:W1:Y:S01]  /*13a0*/  SYNCS.PHASECHK.TRANS64.TRYWAIT P1, [R3+URZ], R0 ;  /* 0x00000000030075a7 */ /* 0x000062000802017f */
[----:B------:R-:W-:Y:S05]  /*13b0*/  @!P0 BRA `(.L_x_15) ;  /* 0x0000000000048947 */ /* 0x000fea0003800000 */
[----:B------:R-:W-:Y:S01]  /*13c0*/  BPT.TRAP 0x1 ;  /* 0x000000040000795c */ /* 0x000fe20000300000 */
.L_x_15:
[----:B-1----:R-:W-:Y:S05]  /*13d0*/  @P1 BRA `(.L_x_16) ;  /* 0x0000000000081947 */ /* 0x002fea0003800000 */
[----:B------:R-:W1:Y:S02]  /*13e0*/  SYNCS.PHASECHK.TRANS64.TRYWAIT P1, [R3+URZ], R0 ;  /* 0x00000000030075a7 */ /* 0x000e64000802017f */
[----:B-1----:R-:W-:Y:S05]  /*13f0*/  @!P1 BRA `(.L_x_17) ;  /* 0x000001a000989947 */ /* 0x002fea0003800000 */
.L_x_16:
[----:B------:R-:W-:-:S04]  /*1400*/  UISETP.LT.AND UP0, UPT, UR44, 0x1, UPT ;  /* 0x000000012c00788c */ /* 0x000fc8000bf01270 */
[----:B------:R-:W-:-:S04]  /*1410*/  USEL UR4, UR44, 0x1, UP0 ;  /* 0x000000012c047887 */ /* 0x000fc80008000000 */
[----:B------:R-:W-:-:S06]  /*1420*/  UIADD3 UR4, UR44, -UR4, URZ ;  /* 0x800000042c047290 */ /* 0x000fcc000fffe03f */
[----:B01----:R-:W-:Y:S02]  /*1430*/  IMAD.U32 R0, RZ, RZ, UR4 ;  /* 0x00000004ff007e24 */ /* 0x003fe4000f8e00ff */
[----:B------:R-:W-:Y:S01]  /*1440*/  IMAD.U32 R3, RZ, RZ, UR4 ;  /* 0x00000004ff037e24 */ /* 0x000fe2000f8e00ff */
[----:B------:R-:W-:Y:S05]  /*1450*/  WARPSYNC.ALL ;  /* 0x0000000000007948 */ /* 0x000fea0003800000 */
[----:B------:R-:W-:Y:S01]  /*1460*/  ISETP.GE.AND P1, PT, R0, 0x1, PT ;  /* 0x000000010000780c */ /* 0x000fe20003f26270 */
[----:B------:R-:W-:Y:S01]  /*1470*/  UIADD3 UR46, UR46, 0x18100, URZ ;  /* 0x000181002e2e7890 */ /* 0x000fe2000fffe03f */
[----:B------:R-:W-:Y:S01]  /*1480*/  WARPGROUP.ARRIVE ;  /* 0x00000000000079c5 */ /* 0x000fe20000000000 */
[----:B------:R-:W-:Y:S01]  /*1490*/  ULOP3.LUT UR4, UR47, 0x10000, URZ, 0xfc, !UPT ;  /* 0x000100002f047892 */ /* 0x000fe2000f8efc3f */
[----:B-----5:R0:W-:Y:S01]  /*14a0*/  STL [R1+0x2c4], R16 ;  /* 0x0002c41001007387 */ /* 0x0201e20000100800 */
[----:B------:R-:W-:-:S02]  /*14b0*/  USHF.R.U32.HI UR46, URZ, 0x4, UR46 ;  /* 0x000000043f2e7899 */ /* 0x000fc4000801162e */
[----:B------:R-:W-:Y:S01]  /*14c0*/  ULEA UR6, UR39, UR4, 0xb ;  /* 0x0000000427067291 */ /* 0x000fe2000f8e583f */
[----:B------:R1:W-:Y:S01]  /*14d0*/  STL [R1+0x2c0], R3 ;  /* 0x0002c00301007387 */ /* 0x0003e20000100800 */
[----:B------:R-:W-:Y:S01]  /*14e0*/  ULOP3.LUT UR5, UR46, 0x3fff, URZ, 0xc0, !UPT ;  /* 0x00003fff2e057892 */ /* 0x000fe2000f8ec03f */
[----:B------:R-:W-:Y:S01]  /*14f0*/  UMOV UR9, 0x40000040 ;  /* 0x4000004000097882 */ /* 0x000fe20000000000 */
[----:B------:R-:W-:Y:S02]  /*1500*/  UMOV UR11, 0x40000040 ;  /* 0x40000040000b7882 */ /* 0x000fe40000000000 */
[----:B------:R-:W-:Y:S01]  /*1510*/  ULOP3.LUT UR5, UR5, 0x10000, URZ, 0xfc, !UPT ;  /* 0x0001000005057892 */ /* 0x000fe2000f8efc3f */
[----:B------:R4:W-:Y:S01]  /*1520*/  STL [R1+0x2bc], R2 ;  /* 0x0002bc0201007387 */ /* 0x0009e20000100800 */
[----:B------:R-:W-:Y:S02]  /*1530*/  UMOV UR8, UR6 ;  /* 0x0000000600087c82 */ /* 0x000fe40008000000 */
[----:B------:R-:W-:-:S07]  /*1540*/  ULEA UR7, UR39, UR5, 0xb ;  /* 0x0000000527077291 */ /* 0x000fce000f8e583f */
[----:B------:R-:W-:Y:S02]  /*1550*/  UMOV UR10, UR7 ;  /* 0x00000007000a7c82 */ /* 0x000fe40008000000 */
[----:B------:R-:W-:Y:S01]  /*1560*/  HGMMA.64x256x16.F32.BF16 R24, gdesc[UR8], RZ, !UPT, gsb0 ;  /* 0x03e00000081879f0 */ /* 0x000fe2000c0018ff */
[----:B------:R-:W-:Y:S01]  /*1570*/  UIADD3 UR8, UR6, 0x400, URZ ;  /* 0x0000040006087890 */ /* 0x000fe2000fffe03f */
[----:B------:R-:W-:Y:S01]  /*1580*/  UMOV UR9, 0x40000040 ;  /* 0x4000004000097882 */ /* 0x000fe20000000000 */
[----:B------:R-:W-:Y:S02]  /*1590*/  WARPGROUP.DEPBAR.LE gsb0, 0x0 ;  /* 0x00008000000079c5 */ /* 0x000fe40000010000 */
[----:B------:R-:W-:Y:S01]  /*15a0*/  STL.64 [R1], R24 ;  /* 0x0000001801007387 */ /* 0x000fe20000100a00 */
[----:B------:R-:W-:Y:S01]  /*15b0*/  IMAD.MOV.U32 R235, RZ, RZ, R46 ;  /* 0x000000ffffeb7224 */ /* 0x000fe200078e002e */
[----:B------:R-:W-:Y:S01]  /*15c0*/  MOV R234, R47 ;  /* 0x0000002f00ea7202 */ /* 0x000fe20000000f00 */
[----:B------:R-:W-:Y:S01]  /*15d0*/  IMAD.MOV.U32 R233, RZ, RZ, R48 ;  /* 0x000000ffffe97224 */ /* 0x000fe200078e0030 */
[----:B------:R-:W-:Y:S01]  /*15e0*/  STL.64 [R1+0x8], R26 ;  /* 0x0000081a01007387 */ /* 0x000fe20000100a00 */
        /* <DEDUP_REMOVED lines=55> */
[----:B--2---:R-:W-:Y:S01]  /*1960*/  MOV R5, R147 ;  /* 0x0000009300057202 */ /* 0x004fe20000000f00 */
[----:B------:R-:W-:Y:S01]  /*1970*/  IMAD.MOV.U32 R168, RZ, RZ, R84 ;  /* 0x000000ffffa87224 */ /* 0x000fe200078e0054 */
[----:B------:R2:W-:Y:S01]  /*1980*/  STL.64 [R1+0x50], R44 ;  /* 0x0000502c01007387 */ /* 0x0005e20000100a00 */
[----:B------:R-:W-:-:S02]  /*1990*/  IMAD.MOV.U32 R169, RZ, RZ, R85 ;  /* 0x000000ffffa97224 */ /* 0x000fc400078e0055 */
[----:B------:R-:W-:Y:S01]  /*19a0*/  IMAD.MOV.U32 R170, RZ, RZ, R86 ;  /* 0x000000ffffaa7224 */ /* 0x000fe200078e0056 */
[----:B------:R-:W-:Y:S01]  /*19b0*/  STL [R1+0x578], R160 ;  /* 0x000578a001007387 */ /* 0x000fe20000100800 */
[----:B------:R-:W-:Y:S02]  /*19c0*/  IMAD.MOV.U32 R172, RZ, RZ, R88 ;  /* 0x000000ffffac7224 */ /* 0x000fe400078e0058 */
[----:B------:R-:W-:Y:S02]  /*19d0*/  IMAD.MOV.U32 R173, RZ, RZ, R89 ;  /* 0x000000ffffad7224 */ /* 0x000fe400078e0059 */
[----:B------:R-:W-:Y:S02]  /*19e0*/  IMAD.MOV.U32 R174, RZ, RZ, R90 ;  /* 0x000000ffffae7224 */ /* 0x000fe400078e005a */
[----:B------:R-:W-:Y:S02]  /*19f0*/  IMAD.MOV.U32 R175, RZ, RZ, R91 ;  /* 0x000000ffffaf7224 */ /* 0x000fe400078e005b */
[----:B------:R-:W-:-:S02]  /*1a00*/  IMAD.MOV.U32 R177, RZ, RZ, R93 ;  /* 0x000000ffffb17224 */ /* 0x000fc400078e005d */
[----:B------:R-:W-:Y:S02]  /*1a10*/  IMAD.MOV.U32 R178, RZ, RZ, R94 ;  /* 0x000000ffffb27224 */ /* 0x000fe400078e005e */
        /* <DEDUP_REMOVED lines=32> */
[----:B---3--:R-:W-:Y:S02]  /*1c20*/  IMAD.MOV.U32 R17, RZ, RZ, R135 ;  /* 0x000000ffff117224 */ /* 0x008fe400078e0087 */
[----:B0-----:R-:W-:Y:S02]  /*1c30*/  IMAD.MOV.U32 R16, RZ, RZ, R136 ;  /* 0x000000ffff107224 */ /* 0x001fe400078e0088 */
        /* <DEDUP_REMOVED lines=9> */
[----:B-1----:R-:W-:Y:S02]  /*1cd0*/  IMAD.MOV.U32 R3, RZ, RZ, R149 ;  /* 0x000000ffff037224 */ /* 0x002fe400078e0095 */
[----:B----4-:R-:W-:Y:S02]  /*1ce0*/  IMAD.MOV.U32 R2, RZ, RZ, R150 ;  /* 0x000000ffff027224 */ /* 0x010fe400078e0096 */
[----:B------:R-:W-:Y:S02]  /*1cf0*/  IMAD.MOV.U32 R0, RZ, RZ, R151 ;  /* 0x000000ffff007224 */ /* 0x000fe400078e0097 */
[----:B--2---:R-:W-:-:S06]  /*1d00*/  WARPGROUP.ARRIVE ;  /* 0x00000000000079c5 */ /* 0x004fcc0000000000 */
[----:B------:R-:W-:Y:S03]  /*1d10*/  HGMMA.64x256x16.F32.BF16 R24, gdesc[UR8], RZ, !UPT, gsb0 ;  /* 0x03e00000081879f0 */ /* 0x000fe6000c0018ff */
[----:B------:R-:W-:Y:S02]  /*1d20*/  WARPGROUP.DEPBAR.LE gsb0, 0x0 ;  /* 0x00008000000079c5 */ /* 0x000fe40000010000 */
[----:B------:R-:W-:Y:S04]  /*1d30*/  STL.64 [R1+0x570], R150 ;  /* 0x0005709601007387 */ /* 0x000fe80000100a00 */
        /* <DEDUP_REMOVED lines=20> */
[----:B------:R0:W-:Y:S04]  /*1e80*/  STL.64 [R1+0x4c8], R108 ;  /* 0x0004c86c01007387 */ /* 0x0001e80000100a00 */
[----:B0-----:R-:W2:Y:S04]  /*1e90*/  LDL.LU R108, [R1] ;  /* 0x00000000016c7983 */ /* 0x001ea80000300800 */
[----:B------:R-:W2:Y:S04]  /*1ea0*/  LDL.LU R109, [R1+0x4] ;  /* 0x00000400016d7983 */ /* 0x000ea80000300800 */
        /* <DEDUP_REMOVED lines=19> */
[----:B------:R-:W2:Y:S01]  /*1fe0*/  LDL.LU R129, [R1+0x54] ;  /* 0x0000540001817983 */ /* 0x000ea20000300800 */
        /* <DEDUP_REMOVED lines=20> */
[----:B------:R-:W-:Y:S01]  /*2130*/  UIADD3 UR8, UR6, 0x2, URZ ;  /* 0x0000000206087890 */ /* 0x000fe2000fffe03f */
[----:B------:R-:W-:Y:S01]  /*2140*/  IMAD.MOV.U32 R143, RZ, RZ, R222 ;  /* 0x000000ffff8f7224 */ /* 0x000fe200078e00de */
[----:B------:R-:W-:Y:S01]  /*2150*/  UIADD3 UR10, UR7, 0x2, URZ ;  /* 0x00000002070a7890 */ /* 0x000fe2000fffe03f */
[----:B------:R-:W-:Y:S01]  /*2160*/  IMAD.MOV.U32 R144, RZ, RZ, R221 ;  /* 0x000000ffff907224 */ /* 0x000fe200078e00dd */
[----:B------:R-:W-:Y:S01]  /*2170*/  UMOV UR9, 0x40000040 ;  /* 0x4000004000097882 */ /* 0x000fe20000000000 */
[----:B------:R-:W-:Y:S01]  /*2180*/  IMAD.MOV.U32 R146, RZ, RZ, R219 ;  /* 0x000000ffff927224 */ /* 0x000fe200078e00db */
[----:B------:R-:W-:Y:S01]  /*2190*/  UMOV UR11, 0x40000040 ;  /* 0x40000040000b7882 */ /* 0x000fe20000000000 */
        /* <DEDUP_REMOVED lines=22> */
[----:B------:R-:W-:-:S06]  /*2300*/  IMAD.MOV.U32 R234, RZ, RZ, R2 ;  /* 0x000000ffffea7224 */ /* 0x000fcc00078e0002 */
[----:B--2---:R-:W-:-:S06]  /*2310*/  WARPGROUP.ARRIVE ;  /* 0x00000000000079c5 */ /* 0x004fcc0000000000 */
[----:B------:R-:W-:Y:S03]  /*2320*/  HGMMA.64x256x16.F32.BF16 R108, gdesc[UR8], R108, gsb0 ;  /* 0x03e00000086c79f0 */ /* 0x000fe6000800186c */
[----:B------:R-:W-:Y:S02]  /*2330*/  WARPGROUP.DEPBAR.LE gsb0, 0x0 ;  /* 0x00008000000079c5 */ /* 0x000fe40000010000 */
[----:B------:R-:W-:Y:S04]  /*2340*/  STL.64 [R1], R108 ;  /* 0x0000006c01007387 */ /* 0x000fe80000100a00 */
        /* <DEDUP_REMOVED lines=63> */
[----:B0-----:R-:W2:Y:S04]  /*2740*/  LDL.LU R160, [R1+0x578] ;  /* 0x0005780001a07983 */ /* 0x001ea80000300800 */
[----:B------:R-:W3:Y:S04]  /*2750*/  LDL.LU.64 R150, [R1+0x570] ;  /* 0x0005700001967983 */ /* 0x000ee80000300a00 */
        /* <DEDUP_REMOVED lines=20> */
[----:B------:R-:W3:Y:S01]  /*28a0*/  LDL.LU.64 R108, [R1+0x4c8] ;  /* 0x0004c800016c7983 */ /* 0x000ee20000300a00 */
[----:B------:R-:W-:Y:S01]  /*28b0*/  UIADD3 UR8, UR6, 0x402, URZ ;  /* 0x0000040206087890 */ /* 0x000fe2000fffe03f */
[----:B------:R-:W-:Y:S01]  /*28c0*/  UMOV UR9, 0x40000040 ;  /* 0x4000004000097882 */ /* 0x000fe20000000000 */
[----:B---3--:R-:W-:-:S07]  /*28d0*/  WARPGROUP.ARRIVE ;  /* 0x00000000000079c5 */ /* 0x008fce0000000000 */
[----:B------:R-:W-:Y:S03]  /*28e0*/  HGMMA.64x256x16.F32.BF16 R24, gdesc[UR8], R24, gsb0 ;  /* 0x03e00000081879f0 */ /* 0x000fe60008001818 */
        /* <DEDUP_REMOVED lines=65> */
[----:B0-----:R-:W3:Y:S04]  /*2d00*/  LDL.LU.64 R24, [R1] ;  /* 0x0000000001187983 */ /* 0x001ee80000300a00 */
        /* <DEDUP_REMOVED lines=63> */
[----:B------:R-:W-:-:S02]  /*3100*/  UIADD3 UR8, UR6, 0x4, URZ ;  /* 0x0000000406087890 */ /* 0x000fc4000fffe03f */
[----:B------:R-:W-:Y:S01]  /*3110*/  UIADD3 UR10, UR7, 0x4, URZ ;  /* 0x00000004070a7890 */ /* 0x000fe2000fffe03f */
[----:B------:R-:W-:Y:S01]  /*3120*/  UMOV UR9, 0x40000040 ;  /* 0x4000004000097882 */ /* 0x000fe20000000000 */
[----:B------:R-:W-:Y:S01]  /*3130*/  UMOV UR11, 0x40000040 ;  /* 0x40000040000b7882 */ /* 0x000fe20000000000 */
[----:B---3--:R-:W-:-:S06]  /*3140*/  WARPGROUP.ARRIVE ;  /* 0x00000000000079c5 */ /* 0x008fcc0000000000 */
[----:B------:R-:W-:Y:S03]  /*3150*/  HGMMA.64x256x16.F32.BF16 R24, gdesc[UR8], R24, gsb0 ;  /* 0x03e00000081879f0 */ /* 0x000fe60008001818 */
[----:B------:R-:W-:Y:S02]  /*3160*/  WARPGROUP.DEPBAR.LE gsb0, 0x0 ;  /* 0x00008000000079c5 */ /* 0x000fe40000010000 */
[----:B------:R-:W-:Y:S01]  /*3170*/  STL.64 [R1], R24 ;  /* 0x0000001801007387 */ /* 0x000fe20000100a00 */
[----:B------:R-:W-:Y:S01]  /*3180*/  MOV R4, R150 ;  /* 0x0000009600047202 */ /* 0x000fe20000000f00 */
[----:B------:R-:W-:Y:S01]  /*3190*/  IMAD.MOV.U32 R0, RZ, RZ, R151 ;  /* 0x000000ffff007224 */ /* 0x000fe200078e0097 */
[----:B------:R-:W-:Y:S01]  /*31a0*/  MOV R9, R145 ;  /* 0x0000009100097202 */ /* 0x000fe20000000f00 */
        /* <DEDUP_REMOVED lines=36> */
[----:B------:R0:W-:Y:S01]  /*33f0*/  STL.64 [R1+0x50], R44 ;  /* 0x0000502c01007387 */ /* 0x0001e20000100a00 */
[----:B------:R-:W-:Y:S01]  /*3400*/  IMAD.MOV.U32 R210, RZ, RZ, R126 ;  /* 0x000000ffffd27224 */ /* 0x000fe200078e007e */
[----:B------:R-:W-:Y:S01]  /*3410*/  MOV R179, R95 ;  /* 0x0000005f00b37202 */ /* 0x000fe20000000f00 */
[----:B------:R-:W-:Y:S01]  /*3420*/  IMAD.MOV.U32 R211, RZ, RZ, R127 ;  /* 0x000000ffffd37224 */ /* 0x000fe200078e007f */
[----:B------:R-:W3:Y:S01]  /*3430*/  LDL.LU.64 R150, [R1+0x4c0] ;  /* 0x0004c00001967983 */ /* 0x000ee20000300a00 */
        /* <DEDUP_REMOVED lines=36> */
[----:B------:R-:W-:-:S02]  /*3680*/  IMAD.MOV.U32 R187, RZ, RZ, R103 ;  /* 0x000000ffffbb7224 */ /* 0x000fc400078e0067 */
[----:B------:R-:W-:Y:S01]  /*3690*/  IMAD.MOV.U32 R185, RZ, RZ, R101 ;  /* 0x000000ffffb97224 */ /* 0x000fe200078e0065 */
[----:B------:R-:W3:Y:S01]  /*36a0*/  LDL.LU.64 R130, [R1+0x470] ;  /* 0x0004700001827983 */ /* 0x000ee20000300a00 */
[----:B------:R-:W-:Y:S02]  /*36b0*/  IMAD.MOV.U32 R182, RZ, RZ, R98 ;  /* 0x000000ffffb67224 */ /* 0x000fe400078e0062 */
[----:B------:R-:W-:Y:S01]  /*36c0*/  IMAD.MOV.U32 R183, RZ, RZ, R99 ;  /* 0x000000ffffb77224 */ /* 0x000fe200078e0063 */
[----:B------:R-:W3:Y:S01]  /*36d0*/  LDL.LU.64 R128, [R1+0x468] ;  /* 0x0004680001807983 */ /* 0x000ee20000300a00 */
[----:B------:R-:W-:Y:S02]  /*36e0*/  IMAD.MOV.U32 R180, RZ, RZ, R96 ;  /* 0x000000ffffb47224 */ /* 0x000fe400078e0060 */
        /* <DEDUP_REMOVED lines=82> */
[----:B0-----:R-:W3:Y:S04]  /*3c10*/  LDL.LU.64 R44, [R1+0x318] ;  /* 0x00031800012c7983 */ /* 0x001ee80000300a00 */
        /* <DEDUP_REMOVED lines=11> */
[----:B------:R-:W-:-:S02]  /*3cd0*/  UMOV UR9, 0x40000040 ;  /* 0x4000004000097882 */ /* 0x000fc40000000000 */
[----:B--2---:R-:W-:Y:S01]  /*3ce0*/  STL [R1+0x2b8], R160 ;  /* 0x0002b8a001007387 */ /* 0x004fe20000100800 */
[----:B---3--:R-:W-:-:S06]  /*3cf0*/  WARPGROUP.ARRIVE ;  /* 0x00000000000079c5 */ /* 0x008fcc0000000000 */
        /* <DEDUP_REMOVED lines=61> */
[----:B------:R-:W-:-:S02]  /*40d0*/  IMAD.MOV.U32 R142, RZ, RZ, R226 ;  /* 0x000000ffff8e7224 */ /* 0x000fc400078e00e2 */
[----:B------:R-:W-:Y:S02]  /*40e0*/  IMAD.MOV.U32 R144, RZ, RZ, R224 ;  /* 0x000000ffff907224 */ /* 0x000fe400078e00e0 */
[----:B------:R-:W-:Y:S01]  /*40f0*/  IMAD.MOV.U32 R145, RZ, RZ, R223 ;  /* 0x000000ffff917224 */ /* 0x000fe200078e00df */
[----:B------:R-:W-:Y:S01]  /*4100*/  MOV R223, R15 ;  /* 0x0000000f00df7202 */ /* 0x000fe20000000f00 */
[----:B------:R-:W-:Y:S02]  /*4110*/  IMAD.MOV.U32 R146, RZ, RZ, R222 ;  /* 0x000000ffff927224 */ /* 0x000fe400078e00de */
[----:B------:R-:W-:Y:S02]  /*4120*/  IMAD.MOV.U32 R147, RZ, RZ, R221 ;  /* 0x000000ffff937224 */ /* 0x000fe400078e00dd */
[----:B------:R-:W-:Y:S01]  /*4130*/  IMAD.MOV.U32 R149, RZ, RZ, R219 ;  /* 0x000000ffff957224 */ /* 0x000fe200078e00db */
[----:B------:R-:W-:Y:S01]  /*4140*/  MOV R219, R20 ;  /* 0x0000001400db7202 */ /* 0x000fe20000000f00 */
[----:B------:R-:W-:-:S02]  /*4150*/  IMAD.MOV.U32 R150, RZ, RZ, R218 ;  /* 0x000000ffff967224 */ /* 0x000fc400078e00da */
[----:B------:R-:W-:Y:S02]  /*4160*/  IMAD.MOV.U32 R151, RZ, RZ, R217 ;  /* 0x000000ffff977224 */ /* 0x000fe400078e00d9 */
[----:B------:R-:W-:Y:S02]  /*4170*/  IMAD.MOV.U32 R130, RZ, RZ, R16 ;  /* 0x000000ffff827224 */ /* 0x000fe400078e0010 */
        /* <DEDUP_REMOVED lines=8> */
[----:B------:R-:W-:Y:S01]  /*4200*/  IMAD.MOV.U32 R218, RZ, RZ, R21 ;  /* 0x000000ffffda7224 */ /* 0x000fe200078e0015 */
[----:B------:R0:W5:Y:S01]  /*4210*/  LDL.LU R16, [R1+0x2c4] ;  /* 0x0002c40001107983 */ /* 0x0001620000300800 */
[----:B------:R-:W-:-:S02]  /*4220*/  IMAD.MOV.U32 R220, RZ, RZ, R19 ;  /* 0x000000ffffdc7224 */ /* 0x000fc400078e0013 */
[----:B------:R-:W-:Y:S01]  /*4230*/  IMAD.MOV.U32 R221, RZ, RZ, R18 ;  /* 0x000000ffffdd7224 */ /* 0x000fe200078e0012 */
[----:B------:R0:W5:Y:S01]  /*4240*/  LDL.LU R3, [R1+0x2c0] ;  /* 0x0002c00001037983 */ /* 0x0001620000300800 */
[----:B------:R-:W-:Y:S02]  /*4250*/  IMAD.MOV.U32 R222, RZ, RZ, R17 ;  /* 0x000000ffffde7224 */ /* 0x000fe400078e0011 */
[----:B------:R-:W-:Y:S01]  /*4260*/  IMAD.MOV.U32 R224, RZ, RZ, R14 ;  /* 0x000000ffffe07224 */ /* 0x000fe200078e000e */
[----:B------:R0:W5:Y:S01]  /*4270*/  LDL.LU R2, [R1+0x2bc] ;  /* 0x0002bc0001027983 */ /* 0x0001620000300800 */
[----:B------:R-:W-:Y:S02]  /*4280*/  IMAD.MOV.U32 R225, RZ, RZ, R13 ;  /* 0x000000ffffe17224 */ /* 0x000fe400078e000d */
[----:B------:R-:W-:Y:S02]  /*4290*/  IMAD.MOV.U32 R226, RZ, RZ, R12 ;  /* 0x000000ffffe27224 */ /* 0x000fe400078e000c */
[----:B------:R-:W-:-:S02]  /*42a0*/  IMAD.MOV.U32 R228, RZ, RZ, R10 ;  /* 0x000000ffffe47224 */ /* 0x000fc400078e000a */
[----:B------:R-:W-:Y:S02]  /*42b0*/  IMAD.MOV.U32 R229, RZ, RZ, R9 ;  /* 0x000000ffffe57224 */ /* 0x000fe400078e0009 */
        /* <DEDUP_REMOVED lines=71> */
[----:B-1----:R0:W5:Y:S04]  /*4730*/  LDL.LU R160, [R1+0x2b8] ;  /* 0x0002b80001a07983 */ /* 0x0021680000300800 */
[----:B------:R-:W2:Y:S04]  /*4740*/  LDL.LU.64 R150, [R1+0x2b0] ;  /* 0x0002b00001967983 */ /* 0x000ea80000300a00 */
        /* <DEDUP_REMOVED lines=20> */
[----:B------:R-:W2:Y:S01]  /*4890*/  LDL.LU.64 R108, [R1+0x208] ;  /* 0x00020800016c7983 */ /* 0x000ea20000300a00 */
[----:B------:R-:W-:Y:S01]  /*48a0*/  UIADD3 UR8, UR6, 0x406, URZ ;  /* 0x0000040606087890 */ /* 0x000fe2000fffe03f */
[----:B------:R-:W-:Y:S01]  /*48b0*/  UMOV UR9, 0x40000040 ;  /* 0x4000004000097882 */ /* 0x000fe20000000000 */
[----:B--2---:R-:W-:-:S07]  /*48c0*/  WARPGROUP.ARRIVE ;  /* 0x00000000000079c5 */ /* 0x004fce0000000000 */
[----:B------:R-:W-:Y:S03]  /*48d0*/  HGMMA.64x256x16.F32.BF16 R24, gdesc[UR8], R24, gsb0 ;  /* 0x03e00000081879f0 */ /* 0x000fe60008001818 */
[----:B------:R-:W-:Y:S02]  /*48e0*/  WARPGROUP.DEPBAR.LE gsb0, 0x0 ;  /* 0x00008000000079c5 */ /* 0x000fe40000010000 */
[----:B0-----:R-:W-:Y:S05]  /*48f0*/  @!P1 BRA `(.L_x_18) ;  /* 0x0000004000b49947 */ /* 0x001fea0003800000 */
[----:B------:R-:W-:-:S04]  /*4900*/  UIADD3 UR6, UR39, 0x1, URZ ;  /* 0x0000000127067890 */ /* 0x000fc8000fffe03f */
[----:B------:R-:W-:-:S04]  /*4910*/  UISETP.NE.AND UP0, UPT, UR6, 0x3, UPT ;  /* 0x000000030600788c */ /* 0x000fc8000bf05270 */
[----:B------:R-:W-:Y:S02]  /*4920*/  USEL UR7, URZ, 0x1, UP0 ;  /* 0x000000013f077887 */ /* 0x000fe40008000000 */
[----:B------:R-:W-:Y:S02]  /*4930*/  USEL UR6, UR6, URZ, UP0 ;  /* 0x0000003f06067287 */ /* 0x000fe40008000000 */
[----:B------:R-:W-:-:S06]  /*4940*/  ULOP3.LUT UR7, UR38, UR7, URZ, 0x3c, !UPT ;  /* 0x0000000726077292 */ /* 0x000fcc000f8e3c3f */
[----:B------:R-:W-:Y:S01]  /*4950*/  IMAD.U32 R0, RZ, RZ, UR7 ;  /* 0x00000007ff007e24 */ /* 0x000fe2000f8e00ff */
[----:B------:R-:W-:-:S06]  /*4960*/  UMOV UR7, UR39 ;  /* 0x0000002700077c82 */ /* 0x000fcc0008000000 */
.L_x_25:
[----:B------:R-:W-:Y:S05]  /*4970*/  @!P0 BRA `(.L_x_19) ;  /* 0x0000000000048947 */ /* 0x000fea0003800000 */
[----:B------:R-:W-:Y:S01]  /*4980*/  BPT.TRAP 0x1 ;  /* 0x000000040000795c */ /* 0x000fe20000300000 */
.L_x_19:
[----:B------:R-:W0:Y:S01]  /*4990*/  S2UR UR8, SR_CgaCtaId ;  /* 0x00000000000879c3 */ /* 0x000e220000008800 */
[----:B------:R-:W-:Y:S01]  /*49a0*/  UMOV UR12, 0x400 ;  /* 0x00000400000c7882 */ /* 0x000fe20000000000 */
[----:B------:R-:W-:Y:S01]  /*49b0*/  SHF.L.U32 R4, R0, 0x1f, RZ ;  /* 0x0000001f00047819 */ /* 0x000fe200000006ff */
[----:B0-----:R-:W-:-:S04]  /*49c0*/  ULEA UR12, UR8, UR12, 0x18 ;  /* 0x0000000c080c7291 */ /* 0x001fc8000f8ec03f */
[----:B------:R-:W-:-:S09]  /*49d0*/  ULEA UR8, UR6, UR12, 0x3 ;  /* 0x0000000c06087291 */ /* 0x000fd2000f8e183f */
[----:B------:R0:W1:Y:S01]  /*49e0*/  SYNCS.PHASECHK.TRANS64.TRYWAIT P1, [UR8], R4 ;  /* 0x00000004ff0075a7 */ /* 0x0000620008020148 */
[----:B------:R-:W-:Y:S05]  /*49f0*/  @!P0 BRA `(.L_x_20) ;  /* 0x0000000000048947 */ /* 0x000fea0003800000 */
[----:B------:R-:W-:Y:S01]  /*4a00*/  BPT.TRAP 0x1 ;  /* 0x000000040000795c */ /* 0x000fe20000300000 */
.L_x_20:
[----:B-1----:R-:W-:Y:S05]  /*4a10*/  @P1 BRA `(.L_x_21) ;  /* 0x0000000000081947 */ /* 0x002fea0003800000 */
[----:B------:R-:W1:Y:S02]  /*4a20*/  SYNCS.PHASECHK.TRANS64.TRYWAIT P1, [UR8], R4 ;  /* 0x00000004ff0075a7 */ /* 0x000e640008020148 */
[----:B-1----:R-:W-:Y:S05]  /*4a30*/  @!P1 BRA `(.L_x_22) ;  /* 0x0000016c001c9947 */ /* 0x002fea0003800000 */
.L_x_21:
        /* <DEDUP_REMOVED lines=64> */
[----:B--2---:R-:W2:Y:S04]  /*4e40*/  LDL.LU.64 R24, [R1] ;  /* 0x0000000001187983 */ /* 0x004ea80000300a00 */
        /* <DEDUP_REMOVED lines=63> */
[----:B------:R-:W-:-:S02]  /*5240*/  ULEA UR13, UR6, UR4, 0xb ;  /* 0x00000004060d7291 */ /* 0x000fc4000f8e583f */
[----:B------:R-:W-:Y:S01]  /*5250*/  ULEA UR14, UR6, UR5, 0xb ;  /* 0x00000005060e7291 */ /* 0x000fe2000f8e583f */
[----:B-----5:R-:W-:Y:S01]  /*5260*/  STL [R1+0x2c8], R16 ;  /* 0x0002c81001007387 */ /* 0x020fe20000100800 */
[----:B------:R-:W-:Y:S01]  /*5270*/  UMOV UR9, 0x40000040 ;  /* 0x4000004000097882 */ /* 0x000fe20000000000 */
[----:B------:R-:W-:Y:S02]  /*5280*/  UMOV UR11, 0x40000040 ;  /* 0x40000040000b7882 */ /* 0x000fe40000000000 */
[----:B------:R-:W-:Y:S01]  /*5290*/  UMOV UR8, UR13 ;  /* 0x0000000d00087c82 */ /* 0x000fe20008000000 */
[----:B------:R-:W-:Y:S01]  /*52a0*/  STL [R1+0x2c4], R3 ;  /* 0x0002c40301007387 */ /* 0x000fe20000100800 */
[----:B------:R-:W-:-:S03]  /*52b0*/  UMOV UR10, UR14 ;  /* 0x0000000e000a7c82 */ /* 0x000fc60008000000 */
[----:B------:R3:W-:Y:S04]  /*52c0*/  STL [R1+0x2c0], R2 ;  /* 0x0002c00201007387 */ /* 0x0007e80000100800 */
[----:B------:R4:W-:Y:S01]  /*52d0*/  STL [R1+0x2bc], R0 ;  /* 0x0002bc0001007387 */ /* 0x0009e20000100800 */
[----:B--2---:R-:W-:-:S06]  /*52e0*/  WARPGROUP.ARRIVE ;  /* 0x00000000000079c5 */ /* 0x004fcc0000000000 */
[----:B------:R-:W-:Y:S03]  /*52f0*/  HGMMA.64x256x16.F32.BF16 R24, gdesc[UR8], R24, gsb0 ;  /* 0x03e00000081879f0 */ /* 0x000fe60008001818 */
[----:B------:R-:W-:Y:S02]  /*5300*/  WARPGROUP.DEPBAR.LE gsb0, 0x0 ;  /* 0x00008000000079c5 */ /* 0x000fe40000010000 */
[----:B------:R-:W-:Y:S01]  /*5310*/  STL.64 [R1], R24 ;  /* 0x0000001801007387 */ /* 0x000fe20000100a00 */
[----:B---3--:R-:W-:Y:S01]  /*5320*/  IMAD.MOV.U32 R2, RZ, RZ, R150 ;  /* 0x000000ffff027224 */ /* 0x008fe200078e0096 */
[----:B01----:R-:W-:Y:S01]  /*5330*/  MOV R4, R148 ;  /* 0x0000009400047202 */ /* 0x003fe20000000f00 */
[----:B----4-:R-:W-:Y:S01]  /*5340*/  IMAD.MOV.U32 R0, RZ, RZ, R151 ;  /* 0x000000ffff007224 */ /* 0x010fe200078e0097 */
        /* <DEDUP_REMOVED lines=40> */
[----:B------:R-:W2:Y:S01]  /*55d0*/  LDL.LU.64 R150, [R1+0x780] ;  /* 0x0007800001967983 */ /* 0x000ea20000300a00 */
        /* <DEDUP_REMOVED lines=60> */
[----:B------:R-:W-:-:S02]  /*59a0*/  IMAD.MOV.U32 R167, RZ, RZ, R83 ;  /* 0x000000ffffa77224 */ /* 0x000fc400078e0053 */
[----:B------:R-:W-:Y:S01]  /*59b0*/  IMAD.MOV.U32 R165, RZ, RZ, R81 ;  /* 0x000000ffffa57224 */ /* 0x000fe200078e0051 */
[----:B------:R-:W2:Y:S01]  /*59c0*/  LDL.LU.64 R118, [R1+0x700] ;  /* 0x0007000001767983 */ /* 0x000ea20000300a00 */
[----:B------:R-:W-:Y:S02]  /*59d0*/  IMAD.MOV.U32 R162, RZ, RZ, R78 ;  /* 0x000000ffffa27224 */ /* 0x000fe400078e004e */
[----:B------:R-:W-:Y:S01]  /*59e0*/  IMAD.MOV.U32 R163, RZ, RZ, R79 ;  /* 0x000000ffffa37224 */ /* 0x000fe200078e004f */
[----:B------:R-:W2:Y:S01]  /*59f0*/  LDL.LU.64 R116, [R1+0x6f8] ;  /* 0x0006f80001747983 */ /* 0x000ea20000300a00 */
[----:B------:R-:W-:Y:S02]  /*5a00*/  IMAD.MOV.U32 R161, RZ, RZ, R77 ;  /* 0x000000ffffa17224 */ /* 0x000fe400078e004d */
        /* <DEDUP_REMOVED lines=58> */
[----:B0-----:R-:W2:Y:S04]  /*5db0*/  LDL.LU.64 R44, [R1+0x5d8] ;  /* 0x0005d800012c7983 */ /* 0x001ea80000300a00 */
        /* <DEDUP_REMOVED lines=11> */
[----:B------:R-:W-:-:S02]  /*5e70*/  UMOV UR9, 0x40000040 ;  /* 0x4000004000097882 */ /* 0x000fc40000000000 */
[----:B------:R-:W-:Y:S01]  /*5e80*/  STL [R1+0x580], R160 ;  /* 0x000580a001007387 */ /* 0x000fe20000100800 */
[----:B--2---:R-:W-:-:S06]  /*5e90*/  WARPGROUP.ARRIVE ;  /* 0x00000000000079c5 */ /* 0x004fcc0000000000 */
        /* <DEDUP_REMOVED lines=64> */
[----:B------:R-:W-:Y:S01]  /*62a0*/  IMAD.MOV.U32 R143, RZ, RZ, R222 ;  /* 0x000000ffff8f7224 */ /* 0x000fe200078e00de */
[----:B------:R-:W-:Y:S01]  /*62b0*/  MOV R222, R14 ;  /* 0x0000000e00de7202 */ /* 0x000fe20000000f00 */
[----:B------:R-:W-:Y:S02]  /*62c0*/  IMAD.MOV.U32 R144, RZ, RZ, R221 ;  /* 0x000000ffff907224 */ /* 0x000fe400078e00dd */
[----:B------:R-:W-:Y:S02]  /*62d0*/  IMAD.MOV.U32 R145, RZ, RZ, R220 ;  /* 0x000000ffff917224 */ /* 0x000fe400078e00dc */
[----:B------:R-:W-:Y:S01]  /*62e0*/  IMAD.MOV.U32 R147, RZ, RZ, R218 ;  /* 0x000000ffff937224 */ /* 0x000fe200078e00da */
[----:B------:R-:W-:Y:S01]  /*62f0*/  MOV R218, R18 ;  /* 0x0000001200da7202 */ /* 0x000fe20000000f00 */
[----:B------:R-:W-:Y:S02]  /*6300*/  IMAD.MOV.U32 R148, RZ, RZ, R217 ;  /* 0x000000ffff947224 */ /* 0x000fe400078e00d9 */
[----:B------:R-:W-:-:S02]  /*6310*/  IMAD.MOV.U32 R149, RZ, RZ, R216 ;  /* 0x000000ffff957224 */ /* 0x000fc400078e00d8 */
[----:B------:R-:W-:Y:S01]  /*6320*/  IMAD.MOV.U32 R151, RZ, RZ, R214 ;  /* 0x000000ffff977224 */ /* 0x000fe200078e00d6 */
[----:B------:R-:W-:Y:S01]  /*6330*/  MOV R214, R22 ;  /* 0x0000001600d67202 */ /* 0x000fe20000000f00 */
        /* <DEDUP_REMOVED lines=17> */
[----:B------:R-:W-:Y:S01]  /*6450*/  IMAD.MOV.U32 R235, RZ, RZ, R0 ;  /* 0x000000ffffeb7224 */ /* 0x000fe200078e0000 */
[----:B------:R-:W-:Y:S02]  /*6460*/  UIADD3 UR8, UR13, 0x2, URZ ;  /* 0x000000020d087890 */ /* 0x000fe4000fffe03f */
[----:B------:R-:W-:Y:S01]  /*6470*/  UIADD3 UR10, UR14, 0x2, URZ ;  /* 0x000000020e0a7890 */ /* 0x000fe2000fffe03f */
[----:B------:R-:W-:Y:S01]  /*6480*/  UMOV UR9, 0x40000040 ;  /* 0x4000004000097882 */ /* 0x000fe20000000000 */
[----:B------:R-:W-:Y:S01]  /*6490*/  UMOV UR11, 0x40000040 ;  /* 0x40000040000b7882 */ /* 0x000fe20000000000 */
        /* <DEDUP_REMOVED lines=236> */
[----:B------:R-:W-:Y:S01]  /*7360*/  STL.64 [R1+0x30], R36 ;  /* 0x0000302401007387 */ /* 0x000fe20000100a00 */
[----:B------:R-:W-:-:S03]  /*7370*/  IMAD.MOV.U32 R5, RZ, RZ, R150 ;  /* 0x000000ffff057224 */ /* 0x000fc600078e0096 */
[----:B------:R-:W-:Y:S01]  /*7380*/  STL.64 [R1+0x38], R38 ;  /* 0x0000382601007387 */ /* 0x000fe20000100a00 */
[----:B------:R-:W-:-:S03]  /*7390*/  IMAD.MOV.U32 R4, RZ, RZ, R151 ;  /* 0x000000ffff047224 */ /* 0x000fc600078e0097 */
[----:B------:R-:W-:Y:S01]  /*73a0*/  STL.64 [R1+0x40], R40 ;  /* 0x0000402801007387 */ /* 0x000fe20000100a00 */
[----:B------:R-:W-:Y:S01]  /*73b0*/  MOV R7, R148 ;  /* 0x0000009400077202 */ /* 0x000fe20000000f00 */
[----:B------:R-:W-:Y:S02]  /*73c0*/  IMAD.MOV.U32 R6, RZ, RZ, R149 ;  /* 0x000000ffff067224 */ /* 0x000fe400078e0095 */
[----:B------:R-:W-:Y:S01]  /*73d0*/  STL.64 [R1+0x48], R42 ;  /* 0x0000482a01007387 */ /* 0x000fe20000100a00 */
[----:B------:R-:W-:-:S03]  /*73e0*/  IMAD.MOV.U32 R9, RZ, RZ, R146 ;  /* 0x000000ffff097224 */ /* 0x000fc600078e0092 */
[----:B------:R0:W-:Y:S01]  /*73f0*/  STL.64 [R1+0x50], R44 ;  /* 0x0000502c01007387 */ /* 0x0001e20000100a00 */
[----:B------:R-:W-:Y:S01]  /*7400*/  IMAD.MOV.U32 R8, RZ, RZ, R147 ;  /* 0x000000ffff087224 */ /* 0x000fe200078e0093 */
[----:B------:R-:W-:Y:S02]  /*7410*/  MOV R11, R144 ;  /* 0x00000090000b7202 */ /* 0x000fe40000000f00 */
[----:B------:R-:W3:Y:S01]  /*7420*/  LDL.LU.64 R150, [R1+0x4c8] ;  /* 0x0004c80001967983 */ /* 0x000ee20000300a00 */
[----:B------:R-:W-:-:S03]  /*7430*/  IMAD.MOV.U32 R10, RZ, RZ, R145 ;  /* 0x000000ffff0a7224 */ /* 0x000fc600078e0091 */
[----:B------:R-:W3:Y:S01]  /*7440*/  LDL.LU.64 R148, [R1+0x4c0] ;  /* 0x0004c00001947983 */ /* 0x000ee20000300a00 */
[----:B------:R-:W-:Y:S01]  /*7450*/  IMAD.MOV.U32 R13, RZ, RZ, R142 ;  /* 0x000000ffff0d7224 */ /* 0x000fe200078e008e */
[----:B------:R-:W-:Y:S01]  /*7460*/  MOV R15, R140 ;  /* 0x0000008c000f7202 */ /* 0x000fe20000000f00 */
[----:B------:R-:W-:Y:S01]  /*7470*/  IMAD.MOV.U32 R12, RZ, RZ, R143 ;  /* 0x000000ffff0c7224 */ /* 0x000fe200078e008f */
        /* <DEDUP_REMOVED lines=141> */
[----:B------:R-:W-:Y:S02]  /*7d50*/  IMAD.MOV.U32 R16, RZ, RZ, R46 ;  /* 0x000000ffff107224 */ /* 0x000fe400078e002e */
[----:B------:R-:W-:Y:S01]  /*7d60*/  IMAD.MOV.U32 R3, RZ, RZ, R47 ;  /* 0x000000ffff037224 */ /* 0x000fe200078e002f */
        /* <DEDUP_REMOVED lines=83> */
[----:B------:R-:W-:Y:S01]  /*82a0*/  UIADD3 UR8, UR13, 0x6, URZ ;  /* 0x000000060d087890 */ /* 0x000fe2000fffe03f */
[----:B------:R-:W-:Y:S01]  /*82b0*/  IMAD.MOV.U32 R147, RZ, RZ, R222 ;  /* 0x000000ffff937224 */ /* 0x000fe200078e00de */
[----:B------:R-:W-:Y:S01]  /*82c0*/  MOV R222, R18 ;  /* 0x0000001200de7202 */ /* 0x000fe20000000f00 */
[----:B------:R-:W-:Y:S01]  /*82d0*/  IMAD.MOV.U32 R148, RZ, RZ, R221 ;  /* 0x000000ffff947224 */ /* 0x000fe200078e00dd */
[----:B------:R-:W-:Y:S01]  /*82e0*/  UIADD3 UR10, UR14, 0x6, URZ ;  /* 0x000000060e0a7890 */ /* 0x000fe2000fffe03f */
[----:B------:R-:W-:Y:S01]  /*82f0*/  IMAD.MOV.U32 R149, RZ, RZ, R220 ;  /* 0x000000ffff957224 */ /* 0x000fe200078e00dc */
[----:B------:R-:W-:Y:S01]  /*8300*/  UMOV UR9, 0x40000040 ;  /* 0x4000004000097882 */ /* 0x000fe20000000000 */
[----:B------:R-:W-:Y:S01]  /*8310*/  IMAD.MOV.U32 R151, RZ, RZ, R218 ;  /* 0x000000ffff977224 */ /* 0x000fe200078e00da */
[----:B------:R-:W-:Y:S01]  /*8320*/  MOV R218, R22 ;  /* 0x0000001600da7202 */ /* 0x000fe20000000f00 */
        /* <DEDUP_REMOVED lines=11> */
[----:B------:R-:W-:Y:S01]  /*83e0*/  IMAD.MOV.U32 R223, RZ, RZ, R17 ;  /* 0x000000ffffdf7224 */ /* 0x000fe200078e0011 */
[----:B------:R0:W5:Y:S01]  /*83f0*/  LDL.LU R0, [R1+0x2bc] ;  /* 0x0002bc0001007983 */ /* 0x0001620000300800 */
        /* <DEDUP_REMOVED lines=105> */
[----:B------:R-:W-:Y:S01]  /*8a90*/  BPT.TRAP 0x1 ;  /* 0x000000040000795c */ /* 0x000fe20000300000 */
.L_x_23:
[----:B------:R-:W-:Y:S02]  /*8aa0*/  UISETP.GT.U32.AND UP0, UPT, UR40, 0x1, UPT ;  /* 0x000000012800788c */ /* 0x000fe4000bf04070 */
[----:B------:R-:W-:-:S04]  /*8ab0*/  ULEA UR12, UR7, UR12, 0x3 ;  /* 0x0000000c070c7291 */ /* 0x000fc8000f8e183f */
[----:B------:R-:W-:Y:S01]  /*8ac0*/  UIADD3 UR12, UR12, 0x18, URZ ;  /* 0x000000180c0c7890 */ /* 0x000fe2000fffe03f */
[----:B------:R-:W-:-:S03]  /*8ad0*/  PLOP3.LUT P1, PT, PT, PT, UP0, 0x80, 0x0 ;  /* 0x000000000000781c */ /* 0x000fc60003f2f008 */
[----:B------:R-:W-:-:S09]  /*8ae0*/  UPRMT UR12, URZ, 0x654, UR12 ;  /* 0x000006543f0c7896 */ /* 0x000fd2000800000c */
[----:B------:R-:W-:Y:S01]  /*8af0*/  SYNCS.ARRIVE.TRANS64.RED.A1T0 RZ, [UR12], RZ ;  /* 0x000000ffffff79a7 */ /* 0x000fe2000810040c */
[----:B------:R-:W-:Y:S05]  /*8b00*/  @P1 BRA `(.L_x_24) ;  /* 0x0000000000041947 */ /* 0x000fea0003800000 */
[----:B------:R-:W-:Y:S01]  /*8b10*/  BPT.TRAP 0x1 ;  /* 0x000000040000795c */ /* 0x000fe20000300000 */
.L_x_24:
[----:B------:R-:W-:Y:S01]  /*8b20*/  UIADD3 UR6, UR6, 0x1, URZ ;  /* 0x0000000106067890 */ /* 0x000fe2000fffe03f */
[C---:B-----5:R-:W-:Y:S01]  /*8b30*/  ISETP.GT.AND P1, PT, R3.reuse, 0x1, PT ;  /* 0x000000010300780c */ /* 0x060fe20003f24270 */
[----:B------:R-:W-:Y:S01]  /*8b40*/  UIADD3 UR7, UR7, 0x1, URZ ;  /* 0x0000000107077890 */ /* 0x000fe2000fffe03f */
[----:B------:R-:W-:Y:S01]  /*8b50*/  VIADD R3, R3, 0xffffffff ;  /* 0xffffffff03037836 */ /* 0x000fe20000000000 */
[----:B------:R-:W-:Y:S02]  /*8b60*/  UISETP.NE.AND UP0, UPT, UR6, 0x3, UPT ;  /* 0x000000030600788c */ /* 0x000fe4000bf05270 */
[----:B------:R-:W-:Y:S02]  /*8b70*/  UISETP.NE.AND UP1, UPT, UR7, 0x3, UPT ;  /* 0x000000030700788c */ /* 0x000fe4000bf25270 */
[----:B------:R-:W-:Y:S02]  /*8b80*/  USEL UR8, URZ, 0x1, UP0 ;  /* 0x000000013f087887 */ /* 0x000fe40008000000 */
[----:B------:R-:W-:-:S02]  /*8b90*/  USEL UR6, UR6, URZ, UP0 ;  /* 0x0000003f06067287 */ /* 0x000fc40008000000 */
[----:B------:R-:W-:Y:S02]  /*8ba0*/  USEL UR7, UR7, URZ, UP1 ;  /* 0x0000003f07077287 */ /* 0x000fe40008800000 */
[----:B------:R-:W-:Y:S01]  /*8bb0*/  LOP3.LUT R0, R0, UR8, RZ, 0x3c, !PT ;  /* 0x0000000800007c12 */ /* 0x000fe2000f8e3cff */
[----:B------:R-:W-:Y:S09]  /*8bc0*/  @P1 BRA `(.L_x_25) ;  /* 0xffffffbc00681947 */ /* 0x000ff2000383ffff */
.L_x_18:
[----:B------:R-:W0:Y:S02]  /*8bd0*/  LDC R0, c[0x0][0x28c] ;  /* 0x0000a300ff007b82 */ /* 0x000e240000000800 */
[----:B0-----:R-:W-:-:S13]  /*8be0*/  ISETP.GE.AND P1, PT, R0, 0x1, PT ;  /* 0x000000010000780c */ /* 0x001fda0003f26270 */
[----:B------:R-:W-:Y:S05]  /*8bf0*/  @!P1 BRA `(.L_x_26) ;  /* 0x00000000004c9947 */ /* 0x000fea0003800000 */
[----:B------:R-:W-:Y:S05]  /*8c00*/  @!P0 BRA `(.L_x_27) ;  /* 0x0000000000048947 */ /* 0x000fea0003800000 */
[----:B------:R-:W-:Y:S01]  /*8c10*/  BPT.TRAP 0x1 ;  /* 0x000000040000795c */ /* 0x000fe20000300000 */
.L_x_27:
[----:B------:R-:W0:Y:S01]  /*8c20*/  S2UR UR7, SR_CgaCtaId ;  /* 0x00000000000779c3 */ /* 0x000e220000008800 */
[----:B------:R-:W-:-:S04]  /*8c30*/  UISETP.LT.AND UP0, UPT, UR44, 0x1, UPT ;  /* 0x000000012c00788c */ /* 0x000fc8000bf01270 */
[----:B------:R-:W-:Y:S02]  /*8c40*/  USEL UR6, UR44, 0x1, UP0 ;  /* 0x000000012c067887 */ /* 0x000fe40008000000 */
[----:B------:R-:W-:Y:S02]  /*8c50*/  UISETP.GT.U32.AND UP0, UPT, UR40, 0x1, UPT ;  /* 0x000000012800788c */ /* 0x000fe4000bf04070 */
[----:B------:R-:W-:-:S04]  /*8c60*/  UIADD3 UR6, UR39, UR44, -UR6 ;  /* 0x0000002c27067290 */ /* 0x000fc8000fffe806 */
[----:B------:R-:W-:Y:S01]  /*8c70*/  UIMAD.WIDE.U32 UR4, UR6, -0x55555555, URZ ;  /* 0xaaaaaaab060478a5 */ /* 0x000fe2000f8e003f */
[----:B------:R-:W-:-:S03]  /*8c80*/  PLOP3.LUT P0, PT, PT, PT, UP0, 0x80, 0x0 ;  /* 0x000000000000781c */ /* 0x000fc60003f0f008 */
[----:B------:R-:W-:-:S03]  /*8c90*/  USHF.R.U32.HI UR4, URZ, 0x1, UR5 ;  /* 0x000000013f047899 */ /* 0x000fc60008011605 */
[----:B------:R-:W-:Y:S01]  /*8ca0*/  UMOV UR5, 0x400 ;  /* 0x0000040000057882 */ /* 0x000fe20000000000 */
[----:B------:R-:W-:Y:S02]  /*8cb0*/  UIMAD UR6, UR4, -0x3, UR6 ;  /* 0xfffffffd040678a4 */ /* 0x000fe4000f8e0206 */
[----:B0-----:R-:W-:-:S04]  /*8cc0*/  ULEA UR5, UR7, UR5, 0x18 ;  /* 0x0000000507057291 */ /* 0x001fc8000f8ec03f */
[----:B------:R-:W-:-:S04]  /*8cd0*/  ULEA UR6, UR6, UR5, 0x3 ;  /* 0x0000000506067291 */ /* 0x000fc8000f8e183f */
[----:B------:R-:W-:-:S04]  /*8ce0*/  UIADD3 UR6, UR6, 0x18, URZ ;  /* 0x0000001806067890 */ /* 0x000fc8000fffe03f */
[----:B------:R-:W-:-:S09]  /*8cf0*/  UPRMT UR6, URZ, 0x654, UR6 ;  /* 0x000006543f067896 */ /* 0x000fd20008000006 */
[----:B------:R-:W-:Y:S01]  /*8d00*/  SYNCS.ARRIVE.TRANS64.RED.A1T0 RZ, [UR6], RZ ;  /* 0x000000ffffff79a7 */ /* 0x000fe20008100406 */
[----:B------:R-:W-:Y:S05]  /*8d10*/  @P0 BRA `(.L_x_26) ;  /* 0x0000000000040947 */ /* 0x000fea0003800000 */
[----:B------:R-:W-:Y:S01]  /*8d20*/  BPT.TRAP 0x1 ;  /* 0x000000040000795c */ /* 0x000fe20000300000 */
.L_x_26:
[----:B------:R-:W0:Y:S01]  /*8d30*/  S2R R8, SR_TID.X ;  /* 0x0000000000087919 */ /* 0x000e220000002100 */
[----:B------:R-:W-:Y:S01]  /*8d40*/  IMAD.MOV.U32 R19, RZ, RZ, 0x6540 ;  /* 0x00006540ff137424 */ /* 0x000fe200078e00ff */
[----:B------:R-:W-:Y:S01]  /*8d50*/  USHF.R.S32.HI UR10, URZ, 0x1f, UR43 ;  /* 0x0000001f3f0a7899 */ /* 0x000fe2000801142b */
[----:B-----5:R-:W-:Y:S01]  /*8d60*/  LOP3.LUT R4, R160, 0x1, RZ, 0xc0, !PT ;  /* 0x00000001a0047812 */ /* 0x020fe200078ec0ff */
[----:B------:R-:W-:Y:S01]  /*8d70*/  ULDC.64 UR8, c[0x0][0x5d0] ;  /* 0x0001740000087ab9 */ /* 0x000fe20000000a00 */
[----:B------:R-:W-:Y:S01]  /*8d80*/  UIMAD.WIDE UR6, UR41, 0x100, URZ ;  /* 0x00000100290678a5 */ /* 0x000fe2000f8e023f */
[----:B------:R-:W-:Y:S01]  /*8d90*/  IMAD.U32 R6, RZ, RZ, UR8 ;  /* 0x00000008ff067e24 */ /* 0x000fe2000f8e00ff */
[----:B------:R-:W-:Y:S01]  /*8da0*/  UIMAD UR4, UR10, UR8, URZ ;  /* 0x000000080a0472a4 */ /* 0x000fe2000f8e023f */
[----:B------:R-:W-:Y:S01]  /*8db0*/  IMAD.SHL.U32 R3, R4, 0x40, RZ ;  /* 0x0000004004037824 */ /* 0x000fe200078e00ff */
[----:B------:R-:W-:Y:S02]  /*8dc0*/  USHF.L.U32 UR41, UR41, 0x8, URZ ;  /* 0x0000000829297899 */ /* 0x000fe4000800063f */
[----:B------:R-:W-:Y:S01]  /*8dd0*/  UIMAD UR4, UR43, UR9, UR4 ;  /* 0x000000092b0472a4 */ /* 0x000fe2000f8e0204 */
[----:B------:R-:W-:Y:S01]  /*8de0*/  ULDC UR8, c[0x0][0x284] ;  /* 0x0000a10000087ab9 */ /* 0x000fe20000000800 */
[----:B------:R-:W-:Y:S01]  /*8df0*/  UIADD3 UR39, UR44, UR39, URZ ;  /* 0x000000272c277290 */ /* 0x000fe2000fffe03f */
[----:B------:R-:W-:Y:S01]  /*8e00*/  MOV R17, UR8 ;  /* 0x0000000800117c02 */ /* 0x000fe20008000f00 */
[----:B------:R-:W-:-:S02]  /*8e10*/  UISETP.GE.U32.AND UP2, UPT, UR44, 0x3, UPT ;  /* 0x000000032c00788c */ /* 0x000fc4000bf46070 */
[----:B------:R-:W-:-:S04]  /*8e20*/  UISETP.GT.U32.AND UP1, UPT, UR39, 0x2, UPT ;  /* 0x000000022700788c */ /* 0x000fc8000bf24070 */
[----:B------:R-:W-:Y:S01]  /*8e30*/  UISETP.LT.U32.AND UP1, UPT, UR44, 0x3, UP1 ;  /* 0x000000032c00788c */ /* 0x000fe20008f21070 */
[----:B0-----:R-:W-:Y:S02]  /*8e40*/  SHF.L.U32 R18, R8, 0x1, RZ ;  /* 0x0000000108127819 */ /* 0x001fe400000006ff */
[----:B------:R-:W-:Y:S02]  /*8e50*/  SHF.R.U32.HI R0, RZ, 0x2, R8 ;  /* 0x00000002ff007819 */ /* 0x000fe40000011608 */
[----:B------:R-:W-:Y:S02]  /*8e60*/  LOP3.LUT R18, R18, 0x6, RZ, 0xc0, !PT ;  /* 0x0000000612127812 */ /* 0x000fe400078ec0ff */
[----:B------:R-:W-:Y:S02]  /*8e70*/  LOP3.LUT R5, R8, 0x60, RZ, 0xc0, !PT ;  /* 0x0000006008057812 */ /* 0x000fe400078ec0ff */
[----:B------:R-:W-:Y:S01]  /*8e80*/  PRMT R18, R18, R19, UR42 ;  /* 0x0000002a12127e16 */ /* 0x000fe20008000013 */
[----:B------:R-:W-:Y:S01]  /*8e90*/  USHF.L.U32 UR42, UR42, 0x8, URZ ;  /* 0x000000082a2a7899 */ /* 0x000fe2000800063f */
[----:B------:R-:W-:-:S02]  /*8ea0*/  LOP3.LUT R0, R0, 0x7, RZ, 0xc0, !PT ;  /* 0x0000000700007812 */ /* 0x000fc400078ec0ff */
[----:B------:R-:W-:Y:S02]  /*8eb0*/  SHF.R.S32.HI R19, RZ, 0x1f, R18 ;  /* 0x0000001fff137819 */ /* 0x000fe40000011412 */
[----:B------:R-:W-:Y:S02]  /*8ec0*/  SHF.R.U32.HI R5, RZ, 0x1, R5 ;  /* 0x00000001ff057819 */ /* 0x000fe40000011605 */
[----:B------:R-:W-:Y:S01]  /*8ed0*/  LOP3.LUT R3, R3, 0x40, R0, 0xe2, !PT ;  /* 0x0000004003037812 */ /* 0x000fe200078ee200 */
[----:B------:R-:W-:Y:S01]  /*8ee0*/  IMAD.WIDE.U32 R6, R6, UR43, R18 ;  /* 0x0000002b06067c25 */ /* 0x000fe2000f8e0012 */
[----:B------:R-:W-:Y:S02]  /*8ef0*/  IADD3 R0, RZ, -R5, -R0 ;  /* 0x80000005ff007210 */ /* 0x000fe40007ffe800 */
[----:B------:R-:W-:Y:S01]  /*8f00*/  LOP3.LUT R3, R3, UR6, R5, 0xfe, !PT ;  /* 0x0000000603037c12 */ /* 0x000fe2000f8efe05 */
[----:B------:R-:W-:Y:S01]  /*8f10*/  VIADD R7, R7, UR4 ;  /* 0x0000000407077c36 */ /* 0x000fe20008000000 */
[----:B------:R-:W-:Y:S01]  /*8f20*/  ULDC UR4, c[0x0][0x288] ;  /* 0x0000a20000047ab9 */ /* 0x000fe20000000800 */
[----:B------:R-:W-:Y:S01]  /*8f30*/  IMAD R0, R4, -0x40, R0 ;  /* 0xffffffc004007824 */ /* 0x000fe200078e0200 */
[----:B------:R-:W-:Y:S01]  /*8f40*/  UISETP.GE.AND UP0, UPT, UR42, UR4, UPT ;  /* 0x000000042a00728c */ /* 0x000fe2000bf06270 */
[----:B------:R-:W-:-:S03]  /*8f50*/  IMAD.MOV.U32 R4, RZ, RZ, -0x2 ;  /* 0xfffffffeff047424 */ /* 0x000fc600078e00ff */
[----:B------:R-:W-:Y:S02]  /*8f60*/  UISETP.GE.OR UP0, UPT, UR41, UR8, UP0 ;  /* 0x000000082900728c */ /* 0x000fe40008706670 */
[----:B------:R-:W-:Y:S01]  /*8f70*/  IADD3 R17, R17, -UR41, R0 ;  /* 0x8000002911117c10 */ /* 0x000fe2000fffe000 */
[----:B------:R-:W-:Y:S01]  /*8f80*/  USEL UR8, URZ, 0x1, !UP1 ;  /* 0x000000013f087887 */ /* 0x000fe2000c800000 */
[----:B------:R-:W-:Y:S01]  /*8f90*/  LOP3.LUT R0, R8, 0x3, RZ, 0xc0, !PT ;  /* 0x0000000308007812 */ /* 0x000fe200078ec0ff */
[----:B------:R-:W-:Y:S01]  /*8fa0*/  UMOV UR41, 0xffffffff ;  /* 0xffffffff00297882 */ /* 0x000fe20000000000 */
[----:B------:R-:W-:Y:S01]  /*8fb0*/  PLOP3.LUT P0, PT, PT, PT, UP0, 0x80, 0x0 ;  /* 0x000000000000781c */ /* 0x000fe20003f0f008 */
[----:B------:R-:W-:Y:S02]  /*8fc0*/  ULOP3.LUT UR38, UR38, UR8, URZ, 0x3c, !UPT ;  /* 0x0000000826267292 */ /* 0x000fe4000f8e3c3f */
[----:B------:R-:W-:Y:S01]  /*8fd0*/  IMAD R0, R0, R4, UR4 ;  /* 0x0000000400007e24 */ /* 0x000fe2000f8e0204 */
[----:B------:R-:W-:-:S03]  /*8fe0*/  UIMAD.WIDE.U32 UR4, UR39, -0x55555555, URZ ;  /* 0xaaaaaaab270478a5 */ /* 0x000fc6000f8e003f */
[----:B------:R-:W-:Y:S01]  /*8ff0*/  VIADD R0, R0, -UR42 ;  /* 0x8000002a00007c36 */ /* 0x000fe20008000000 */
[----:B------:R-:W-:-:S04]  /*9000*/  USHF.R.U32.HI UR4, URZ, 0x1, UR5 ;  /* 0x000000013f047899 */ /* 0x000fc80008011605 */
[----:B------:R-:W-:Y:S02]  /*9010*/  UIMAD UR39, UR4, -0x3, UR39 ;  /* 0xfffffffd042778a4 */ /* 0x000fe4000f8e0227 */
[----:B------:R-:W-:Y:S01]  /*9020*/  @UP2 ULOP3.LUT UR38, UR38, 0x1, UR4, 0x78, !UPT ;  /* 0x0000000126262892 */ /* 0x000fe2000f8e7804 */
[----:B------:R-:W-:Y:S11]  /*9030*/  @P0 BRA `(.L_x_28) ;  /* 0x0000010400d80947 */ /* 0x000ff60003800000 */
[----:B------:R-:W-:Y:S01]  /*9040*/  FSETP.NEU.AND P0, PT, R16, RZ, PT ;  /* 0x000000ff1000720b */ /* 0x000fe20003f0d000 */
[----:B------:R-:W-:Y:S01]  /*9050*/  ULDC.64 UR8, c[0x0][0x5c8] ;  /* 0x0001720000087ab9 */ /* 0x000fe20000000a00 */
[----:B------:R-:W-:Y:S01]  /*9060*/  ISETP.GT.AND P3, PT, R17, RZ, PT ;  /* 0x000000ff1100720c */ /* 0x000fe20003f64270 */
[----:B------:R-:W-:Y:S01]  /*9070*/  UIMAD UR4, UR7, UR8, URZ ;  /* 0x00000008070472a4 */ /* 0x000fe2000f8e023f */
[----:B------:R-:W-:Y:S01]  /*9080*/  IMAD.U32 R10, RZ, RZ, UR9 ;  /* 0x00000009ff0a7e24 */ /* 0x000fe2000f8e00ff */
[----:B------:R-:W-:Y:S01]  /*9090*/  BSSY B0, `(.L_x_28) ;  /* 0x0001070000007945 */ /* 0x000fe20003800000 */
[----:B------:R-:W-:Y:S01]  /*90a0*/  IMAD.WIDE.U32 R6, R3, UR8, R6 ;  /* 0x0000000803067c25 */ /* 0x000fe2000f8e0006 */
[----:B------:R-:W-:-:S03]  /*90b0*/  ISETP.GT.AND P1, PT, R0, RZ, P3 ;  /* 0x000000ff0000720c */ /* 0x000fc60001f24270 */
[----:B------:R-:W-:-:S05]  /*90c0*/  IMAD R10, R3, R10, UR4 ;  /* 0x00000004030a7e24 */ /* 0x000fca000f8e020a */
[----:B------:R-:W-:Y:S01]  /*90d0*/  IADD3 R10, R7, R10, RZ ;  /* 0x0000000a070a7210 */ /* 0x000fe20007ffe0ff */
[----:B------:R-:W-:Y:S06]  /*90e0*/  @!P0 BRA `(.L_x_29) ;  /* 0x000000b800108947 */ /* 0x000fec0003800000 */
[----:B------:R-:W0:Y:S01]  /*90f0*/  LDC.64 R22, c[0x0][0x5b8] ;  /* 0x00016e00ff167b82 */ /* 0x000e220000000a00 */
[----:B------:R-:W2:Y:S01]  /*9100*/  LDL.LU R11, [R1] ;  /* 0x00000000010b7983 */ /* 0x000ea20000300800 */
[----:B------:R-:W-:-:S06]  /*9110*/  ULDC.64 UR4, c[0x0][0x5c0] ;  /* 0x0001700000047ab9 */ /* 0x000fcc0000000a00 */
[----:B------:R-:W1:Y:S08]  /*9120*/  LDC.64 R14, c[0x0][0x5b0] ;  /* 0x00016c00ff0e7b82 */ /* 0x000e700000000a00 */
[----:B------:R-:W3:Y:S01]  /*9130*/  LDC.64 R12, c[0x0][0x5a8] ;  /* 0x00016a00ff0c7b82 */ /* 0x000ee20000000a00 */
[C---:B0-----:R-:W-:Y:S02]  /*9140*/  IMAD R157, R22.reuse, UR10, RZ ;  /* 0x0000000a169d7c24 */ /* 0x041fe4000f8e02ff */
[----:B------:R-:W-:-:S04]  /*9150*/  IMAD.WIDE.U32 R152, R22, UR43, R18 ;  /* 0x0000002b16987c25 */ /* 0x000fc8000f8e0012 */
[----:B------:R-:W-:Y:S02]  /*9160*/  IMAD R157, R23, UR43, R157 ;  /* 0x0000002b179d7c24 */ /* 0x000fe4000f8e029d */
[----:B-1----:R-:W-:Y:S02]  /*9170*/  IMAD R156, R14, UR7, RZ ;  /* 0x000000070e9c7c24 */ /* 0x002fe4000f8e02ff */
[----:B------:R-:W-:Y:S02]  /*9180*/  IMAD.IADD R21, R153, 0x1, R157 ;  /* 0x0000000199157824 */ /* 0x000fe400078e029d */
[----:B------:R-:W-:Y:S02]  /*9190*/  IMAD.MOV.U32 R20, RZ, RZ, R152 ;  /* 0x000000ffff147224 */ /* 0x000fe400078e0098 */
[C---:B------:R-:W-:Y:S02]  /*91a0*/  IMAD R156, R3.reuse, R15, R156 ;  /* 0x0000000f039c7224 */ /* 0x040fe400078e029c */
[----:B------:R-:W-:-:S04]  /*91b0*/  IMAD.WIDE.U32 R4, R3, R14, R20 ;  /* 0x0000000e03047225 */ /* 0x000fc800078e0014 */
[----:B------:R-:W-:Y:S01]  /*91c0*/  IMAD.IADD R5, R5, 0x1, R156 ;  /* 0x0000000105057824 */ /* 0x000fe200078e029c */
[----:B---3--:R-:W-:-:S04]  /*91d0*/  LEA R8, P0, R4, R12, 0x1 ;  /* 0x0000000c04087211 */ /* 0x008fc800078008ff */
[----:B------:R-:W-:-:S05]  /*91e0*/  LEA.HI.X R9, R4, R13, R5, 0x1, P0 ;  /* 0x0000000d04097211 */ /* 0x000fca00000f0c05 */
[----:B------:R-:W3:Y:S01]  /*91f0*/  @P1 LDG.E.LTC128B.U16 R23, desc[UR36][R8.64] ;  /* 0x0000002408171981 */ /* 0x000ee2000c1e1520 */
[----:B------:R-:W-:Y:S01]  /*9200*/  BSSY B1, `(.L_x_30) ;  /* 0x0000011000017945 */ /* 0x000fe20003800000 */
[----:B---3--:R-:W-:-:S05]  /*9210*/  SHF.L.U32 R4, R23, 0x10, RZ ;  /* 0x0000001017047819 */ /* 0x008fca00000006ff */
[----:B------:R-:W-:-:S04]  /*9220*/  FMUL R4, R4, R16 ;  /* 0x0000001004047220 */ /* 0x000fc80000400000 */
[----:B--2---:R-:W-:Y:S01]  /*9230*/  FFMA R7, R11, R2, R4 ;  /* 0x000000020b077223 */ /* 0x004fe20000000004 */
[----:B------:R-:W-:-:S04]  /*9240*/  LEA R4, P0, R6, UR4, 0x1 ;  /* 0x0000000406047c11 */ /* 0x000fc8000f8008ff */
[----:B------:R-:W-:Y:S02]  /*9250*/  LEA.HI.X R5, R6, UR5, R10, 0x1, P0 ;  /* 0x0000000506057c11 */ /* 0x000fe400080f0c0a */
[----:B------:R-:W-:-:S05]  /*9260*/  F2FP.BF16.F32.PACK_AB R6, RZ, R7 ;  /* 0x00000007ff06723e */ /* 0x000fca00000010ff */
[----:B------:R0:W-:Y:S02]  /*9270*/  @P1 STG.E.U16 desc[UR36][R4.64], R6 ;  /* 0x0000000604001986 */ /* 0x0001e4000c101524 */
[----:B0-----:R-:W-:-:S04]  /*9280*/  IMAD.WIDE.U32 R6, R3, R14, R18 ;  /* 0x0000000e03067225 */ /* 0x001fc800078e0012 */
[----:B------:R-:W-:Y:S02]  /*9290*/  IMAD.IADD R7, R156, 0x1, R7 ;  /* 0x000000019c077824 */ /* 0x000fe400078e0207 */
[----:B------:R-:W-:-:S04]  /*92a0*/  IMAD.WIDE.U32 R6, R22, UR43, R6 ;  /* 0x0000002b16067c25 */ /* 0x000fc8000f8e0006 */
[----:B------:R-:W-:Y:S01]  /*92b0*/  IMAD.IADD R7, R157, 0x1, R7 ;  /* 0x000000019d077824 */ /* 0x000fe200078e0207 */
[----:B------:R-:W-:-:S04]  /*92c0*/  LEA R10, P0, R6, R12, 0x1 ;  /* 0x0000000c060a7211 */ /* 0x000fc800078008ff */
[----:B------:R-:W-:Y:S02]  /*92d0*/  LEA.HI.X R11, R6, R13, R7, 0x1, P0 ;  /* 0x0000000d060b7211 */ /* 0x000fe400000f0c07 */
[----:B------:R-:W-:-:S13]  /*92e0*/  ISETP.GT.AND P0, PT, R0, 0x1, P3 ;  /* 0x000000010000780c */ /* 0x000fda0001f04270 */
[----:B------:R-:W-:Y:S05]  /*92f0*/  @!P0 BRA `(.L_x_31) ;  /* 0x0000000000048947 */ /* 0x000fea0003800000 */
[----:B------:R0:W5:Y:S02]  /*9300*/  LDG.E.LTC128B.U16 R23, desc[UR36][R10.64+0x2] ;  /* 0x000002240a177981 */ /* 0x000164000c1e1520 */
.L_x_31:
[----:B------:R-:W-:Y:S05]  /*9310*/  BSYNC B1 ;  /* 0x0000000000017941 */ /* 0x000fea0003800000 */
.L_x_30:
[----:B------:R-:W2:Y:S01]  /*9320*/  LDL.LU R7, [R1+0x4] ;  /* 0x0000040001077983 */ /* 0x000ea20000300800 */
[----:B-----5:R-:W-:Y:S01]  /*9330*/  IMAD.U32 R6, R23, 0x10000, RZ ;  /* 0x0001000017067824 */ /* 0x020fe200078e00ff */
[C---:B------:R-:W-:Y:S02]  /*9340*/  SHF.L.U64.HI R155, R14.reuse, 0x3, R15 ;  /* 0x000000030e9b7819 */ /* 0x040fe4000001020f */
[----:B------:R-:W-:Y:S01]  /*9350*/  SHF.L.U32 R154, R14, 0x3, RZ ;  /* 0x000000030e9a7819 */ /* 0x000fe200000006ff */
[----:B------:R-:W-:Y:S01]  /*9360*/  FMUL R6, R6, R16 ;  /* 0x0000001006067220 */ /* 0x000fe20000400000 */
[----:B------:R-:W3:Y:S03]  /*9370*/  LDL.LU R158, [R1+0x8] ;  /* 0x00000800019e7983 */ /* 0x000ee60000300800 */
[----:B--2---:R-:W-:-:S05]  /*9380*/  FFMA R6, R7, R2, R6 ;  /* 0x0000000207067223 */ /* 0x004fca0000000006 */
[----:B------:R-:W-:-:S05]  /*9390*/  F2FP.BF16.F32.PACK_AB R6, RZ, R6 ;  /* 0x00000006ff06723e */ /* 0x000fca00000010ff */
[----:B------:R1:W-:Y:S01]  /*93a0*/  @P0 STG.E.U16 desc[UR36][R4.64+0x2], R6 ;  /* 0x0000020604000986 */ /* 0x0003e2000c101524 */
[----:B------:R-:W-:-:S04]  /*93b0*/  ISETP.GT.AND P0, PT, R17, 0x8, PT ;  /* 0x000000081100780c */ /* 0x000fc80003f04270 */
[----:B------:R-:W-:Y:S01]  /*93c0*/  ISETP.GT.AND P1, PT, R0, RZ, P0 ;  /* 0x000000ff0000720c */ /* 0x000fe20000724270 */
[----:B-1----:R-:W-:-:S04]  /*93d0*/  IMAD.WIDE.U32 R6, R3, R14, R154 ;  /* 0x0000000e03067225 */ /* 0x002fc800078e009a */
[----:B------:R-:W-:Y:S01]  /*93e0*/  IMAD.IADD R156, R156, 0x1, R7 ;  /* 0x000000019c9c7824 */ /* 0x000fe200078e0207 */
[----:B------:R-:W-:-:S05]  /*93f0*/  IADD3 R7, P2, R152, R6, RZ ;  /* 0x0000000698077210 */ /* 0x000fca0007f5e0ff */
[----:B------:R-:W-:Y:S01]  /*9400*/  IMAD.X R9, R156, 0x1, R21, P2 ;  /* 0x000000019c097824 */ /* 0x000fe200010e0615 */
[----:B------:R-:W-:-:S04]  /*9410*/  LEA R8, P2, R7, R12, 0x1 ;  /* 0x0000000c07087211 */ /* 0x000fc800078408ff */
[----:B------:R-:W-:-:S05]  /*9420*/  LEA.HI.X R9, R7, R13, R9, 0x1, P2 ;  /* 0x0000000d07097211 */ /* 0x000fca00010f0c09 */
[----:B------:R1:W2:Y:S01]  /*9430*/  @P1 LDG.E.LTC128B.U16 R23, desc[UR36][R8.64] ;  /* 0x0000002408171981 */ /* 0x0002a2000c1e1520 */
[----:B------:R-:W-:Y:S01]  /*9440*/  IADD3 R6, P2, R18, R6, RZ ;  /* 0x0000000612067210 */ /* 0x000fe20007f5e0ff */
[----:B------:R-:W-:Y:S01]  /*9450*/  BSSY B1, `(.L_x_32) ;  /* 0x0000016000017945 */ /* 0x000fe20003800000 */
[----:B------:R-:W-:-:S03]  /*9460*/  ISETP.GT.AND P4, PT, R0, 0x1, P0 ;  /* 0x000000010000780c */ /* 0x000fc60000784270 */
[----:B------:R-:W-:Y:S01]  /*9470*/  IMAD.X R7, R19, 0x1, R156, P2 ;  /* 0x0000000113077824 */ /* 0x000fe200010e069c */
[----:B------:R-:W-:Y:S01]  /*9480*/  MOV R156, UR9 ;  /* 0x00000009009c7c02 */ /* 0x000fe20008000f00 */
[----:B------:R-:W-:-:S05]  /*9490*/  IMAD.WIDE.U32 R6, R22, UR43, R6 ;  /* 0x0000002b16067c25 */ /* 0x000fca000f8e0006 */
[----:B------:R-:W-:Y:S02]  /*94a0*/  IADD3 R7, R157, R7, RZ ;  /* 0x000000079d077210 */ /* 0x000fe40007ffe0ff */
[----:B-1----:R-:W-:-:S04]  /*94b0*/  LEA R8, P2, R6, R12, 0x1 ;  /* 0x0000000c06087211 */ /* 0x002fc800078408ff */
[----:B------:R-:W-:Y:S01]  /*94c0*/  LEA.HI.X R9, R6, R13, R7, 0x1, P2 ;  /* 0x0000000d06097211 */ /* 0x000fe200010f0c07 */
[----:B--2---:R-:W-:-:S04]  /*94d0*/  IMAD.U32 R6, R23, 0x10000, RZ ;  /* 0x0001000017067824 */ /* 0x004fc800078e00ff */
[----:B------:R-:W-:-:S04]  /*94e0*/  FMUL R6, R6, R16 ;  /* 0x0000001006067220 */ /* 0x000fc80000400000 */
[----:B---3--:R-:W-:Y:S01]  /*94f0*/  FFMA R7, R158, R2, R6 ;  /* 0x000000029e077223 */ /* 0x008fe20000000006 */
[----:B------:R-:W-:Y:S02]  /*9500*/  IMAD.U32 R158, RZ, RZ, UR8 ;  /* 0x00000008ff9e7e24 */ /* 0x000fe4000f8e00ff */
[----:B------:R-:W-:Y:S02]  /*9510*/  IMAD.U32 R6, RZ, RZ, UR8 ;  /* 0x00000008ff067e24 */ /* 0x000fe4000f8e00ff */
[----:B------:R-:W-:Y:S01]  /*9520*/  IMAD.SHL.U32 R158, R158, 0x10, RZ ;  /* 0x000000109e9e7824 */ /* 0x000fe200078e00ff */
[----:B------:R-:W-:Y:S02]  /*9530*/  F2FP.BF16.F32.PACK_AB R7, RZ, R7 ;  /* 0x00000007ff07723e */ /* 0x000fe400000010ff */
[----:B------:R-:W-:Y:S02]  /*9540*/  SHF.L.U64.HI R156, R6, 0x4, R156 ;  /* 0x00000004069c7819 */ /* 0x000fe4000001029c */
[----:B------:R-:W-:-:S02]  /*9550*/  IADD3 R6, P2, R158, R4, RZ ;  /* 0x000000049e067210 */ /* 0x000fc40007f5e0ff */
[----:B------:R-:W-:-:S03]  /*9560*/  PRMT R159, R7, 0x7610, R159 ;  /* 0x00007610079f7816 */ /* 0x000fc6000000009f */
[----:B------:R-:W-:-:S05]  /*9570*/  IMAD.X R7, R156, 0x1, R5, P2 ;  /* 0x000000019c077824 */ /* 0x000fca00010e0605 */
[----:B------:R1:W-:Y:S01]  /*9580*/  @P1 STG.E.U16 desc[UR36][R6.64], R159 ;  /* 0x0000009f06001986 */ /* 0x0003e2000c101524 */
[----:B------:R-:W-:Y:S05]  /*9590*/  @!P4 BRA `(.L_x_33) ;  /* 0x000000000004c947 */ /* 0x000fea0003800000 */
[----:B------:R2:W5:Y:S02]  /*95a0*/  LDG.E.LTC128B.U16 R23, desc[UR36][R8.64+0x2] ;  /* 0x0000022408177981 */ /* 0x000564000c1e1520 */
.L_x_33:
[----:B------:R-:W-:Y:S05]  /*95b0*/  BSYNC B1 ;  /* 0x0000000000017941 */ /* 0x000fea0003800000 */
.L_x_32:
[----:B------:R-:W3:Y:S01]  /*95c0*/  LDL.LU R161, [R1+0xc] ;  /* 0x00000c0001a17983 */ /* 0x000ee20000300800 */
[----:B-1---5:R-:W-:Y:S01]  /*95d0*/  IMAD.U32 R159, R23, 0x10000, RZ ;  /* 0x00010000179f7824 */ /* 0x022fe200078e00ff */
[----:B------:R-:W-:Y:S01]  /*95e0*/  ISETP.GT.AND P1, PT, R0, 0x8, P3 ;  /* 0x000000080000780c */ /* 0x000fe20001f24270 */
[----:B------:R-:W-:Y:S02]  /*95f0*/  BSSY B1, `(.L_x_34) ;  /* 0x0000007000017945 */ /* 0x000fe40003800000 */
[----:B------:R-:W-:-:S04]  /*9600*/  FMUL R159, R159, R16 ;  /* 0x000000109f9f7220 */ /* 0x000fc80000400000 */
[----:B---3--:R-:W-:-:S05]  /*9610*/  FFMA R159, R161, R2, R159 ;  /* 0x00000002a19f7223 */ /* 0x008fca000000009f */
[----:B------:R-:W-:-:S05]  /*9620*/  F2FP.BF16.F32.PACK_AB R159, RZ, R159 ;  /* 0x0000009fff9f723e */ /* 0x000fca00000010ff */
[----:B------:R1:W-:Y:S01]  /*9630*/  @P4 STG.E.U16 desc[UR36][R6.64+0x2], R159 ;  /* 0x0000029f06004986 */ /* 0x0003e2000c101524 */
[----:B------:R-:W-:Y:S05]  /*9640*/  @!P1 BRA `(.L_x_35) ;  /* 0x0000000000049947 */ /* 0x000fea0003800000 */
[----:B------:R3:W5:Y:S02]  /*9650*/  LDG.E.LTC128B.U16 R23, desc[UR36][R10.64+0x10] ;  /* 0x000010240a177981 */ /* 0x000764000c1e1520 */
.L_x_35:
[----:B------:R-:W-:Y:S05]  /*9660*/  BSYNC B1 ;  /* 0x0000000000017941 */ /* 0x000fea0003800000 */
.L_x_34:
[----:B------:R-:W4:Y:S01]  /*9670*/  LDL.LU R161, [R1+0x10] ;  /* 0x0000100001a17983 */ /* 0x000f220000300800 */
[----:B-1---5:R-:W-:Y:S01]  /*9680*/  SHF.L.U32 R159, R23, 0x10, RZ ;  /* 0x00000010179f7819 */ /* 0x022fe200000006ff */
[----:B------:R-:W-:Y:S01]  /*9690*/  BSSY B1, `(.L_x_36) ;  /* 0x0000008000017945 */ /* 0x000fe20003800000 */
[----:B------:R-:W-:-:S03]  /*96a0*/  ISETP.GT.AND P2, PT, R0, 0x9, P3 ;  /* 0x000000090000780c */ /* 0x000fc60001f44270 */
[----:B------:R-:W-:-:S04]  /*96b0*/  FMUL R159, R159, R16 ;  /* 0x000000109f9f7220 */ /* 0x000fc80000400000 */
[----:B----4-:R-:W-:-:S05]  /*96c0*/  FFMA R159, R161, R2, R159 ;  /* 0x00000002a19f7223 */ /* 0x010fca000000009f */
[----:B------:R-:W-:-:S05]  /*96d0*/  F2FP.BF16.F32.PACK_AB R159, RZ, R159 ;  /* 0x0000009fff9f723e */ /* 0x000fca00000010ff */
[----:B------:R1:W-:Y:S01]  /*96e0*/  @P1 STG.E.U16 desc[UR36][R4.64+0x10], R159 ;  /* 0x0000109f04001986 */ /* 0x0003e2000c101524 */
[----:B------:R-:W-:Y:S05]  /*96f0*/  @!P2 BRA `(.L_x_37) ;  /* 0x000000000004a947 */ /* 0x000fea0003800000 */
[----:B------:R4:W5:Y:S02]  /*9700*/  LDG.E.LTC128B.U16 R23, desc[UR36][R10.64+0x12] ;  /* 0x000012240a177981 */ /* 0x000964000c1e1520 */
.L_x_37:
[----:B------:R-:W-:Y:S05]  /*9710*/  BSYNC B1 ;  /* 0x0000000000017941 */ /* 0x000fea0003800000 */
.L_x_36:
[----:B------:R-:W2:Y:S01]  /*9720*/  LDL.LU R161, [R1+0x14] ;  /* 0x0000140001a17983 */ /* 0x000ea20000300800 */
[----:B-1---5:R-:W-:Y:S01]  /*9730*/  IMAD.U32 R159, R23, 0x10000, RZ ;  /* 0x00010000179f7824 */ /* 0x022fe200078e00ff */
[----:B------:R-:W-:Y:S01]  /*9740*/  ISETP.GT.AND P1, PT, R0, 0x8, P0 ;  /* 0x000000080000780c */ /* 0x000fe20000724270 */
[----:B------:R-:W-:Y:S02]  /*9750*/  BSSY B1, `(.L_x_38) ;  /* 0x0000007000017945 */ /* 0x000fe40003800000 */
[----:B------:R-:W-:-:S04]  /*9760*/  FMUL R159, R159, R16 ;  /* 0x000000109f9f7220 */ /* 0x000fc80000400000 */
[----:B--2---:R-:W-:-:S05]  /*9770*/  FFMA R159, R161, R2, R159 ;  /* 0x00000002a19f7223 */ /* 0x004fca000000009f */
[----:B------:R-:W-:-:S05]  /*9780*/  F2FP.BF16.F32.PACK_AB R159, RZ, R159 ;  /* 0x0000009fff9f723e */ /* 0x000fca00000010ff */
[----:B------:R1:W-:Y:S01]  /*9790*/  @P2 STG.E.U16 desc[UR36][R4.64+0x12], R159 ;  /* 0x0000129f04002986 */ /* 0x0003e2000c101524 */
[----:B------:R-:W-:Y:S05]  /*97a0*/  @!P1 BRA `(.L_x_39) ;  /* 0x0000000000049947 */ /* 0x000fea0003800000 */
[----:B------:R2:W5:Y:S02]  /*97b0*/  LDG.E.LTC128B.U16 R23, desc[UR36][R8.64+0x10] ;  /* 0x0000102408177981 */ /* 0x000564000c1e1520 */
.L_x_39:
[----:B------:R-:W-:Y:S05]  /*97c0*/  BSYNC B1 ;  /* 0x0000000000017941 */ /* 0x000fea0003800000 */
.L_x_38:
        /* <DEDUP_REMOVED lines=10> */
.L_x_41:
[----:B------:R-:W-:Y:S05]  /*9870*/  BSYNC B1 ;  /* 0x0000000000017941 */ /* 0x000fea0003800000 */
.L_x_40:
        /* <DEDUP_REMOVED lines=10> */
.L_x_43:
[----:B------:R-:W-:Y:S05]  /*9920*/  BSYNC B1 ;  /* 0x0000000000017941 */ /* 0x000fea0003800000 */
.L_x_42:
[----:B------:R-:W3:Y:S01]  /*9930*/  LDL.LU R161, [R1+0x20] ;  /* 0x0000200001a17983 */ /* 0x000ee20000300800 */
[----:B-1---5:R-:W-:Y:S01]  /*9940*/  SHF.L.U32 R159, R23, 0x10, RZ ;  /* 0x00000010179f7819 */ /* 0x022fe200000006ff */
[----:B------:R-:W-:Y:S01]  /*9950*/  BSSY B1, `(.L_x_44) ;  /* 0x0000008000017945 */ /* 0x000fe20003800000 */
[----:B------:R-:W-:-:S03]  /*9960*/  ISETP.GT.AND P2, PT, R0, 0x11, P3 ;  /* 0x000000110000780c */ /* 0x000fc60001f44270 */
[----:B------:R-:W-:-:S04]  /*9970*/  FMUL R159, R159, R16 ;  /* 0x000000109f9f7220 */ /* 0x000fc80000400000 */
[----:B---3--:R-:W-:-:S05]  /*9980*/  FFMA R159, R161, R2, R159 ;  /* 0x00000002a19f7223 */ /* 0x008fca000000009f */
[----:B------:R-:W-:-:S05]  /*9990*/  F2FP.BF16.F32.PACK_AB R159, RZ, R159 ;  /* 0x0000009fff9f723e */ /* 0x000fca00000010ff */
[----:B------:R1:W-:Y:S01]  /*99a0*/  @P1 STG.E.U16 desc[UR36][R4.64+0x20], R159 ;  /* 0x0000209f04001986 */ /* 0x0003e2000c101524 */
[----:B------:R-:W-:Y:S05]  /*99b0*/  @!P2 BRA `(.L_x_45) ;  /* 0x000000000004a947 */ /* 0x000fea0003800000 */
[----:B------:R3:W5:Y:S02]  /*99c0*/  LDG.E.LTC128B.U16 R23, desc[UR36][R10.64+0x22] ;  /* 0x000022240a177981 */ /* 0x000764000c1e1520 */
.L_x_45:
[----:B------:R-:W-:Y:S05]  /*99d0*/  BSYNC B1 ;  /* 0x0000000000017941 */ /* 0x000fea0003800000 */
.L_x_44:
        /* <DEDUP_REMOVED lines=10> */
.L_x_47:
[----:B------:R-:W-:Y:S05]  /*9a80*/  BSYNC B1 ;  /* 0x0000000000017941 */ /* 0x000fea0003800000 */
.L_x_46:
        /* <DEDUP_REMOVED lines=10> */
.L_x_49:
[----:B------:R-:W-:Y:S05]  /*9b30*/  BSYNC B1 ;  /* 0x0000000000017941 */ /* 0x000fea0003800000 */
.L_x_48:
        /* <DEDUP_REMOVED lines=10> */
.L_x_51:
[----:B------:R-:W-:Y:S05]  /*9be0*/  BSYNC B1 ;  /* 0x0000000000017941 */ /* 0x000fea0003800000 */
.L_x_50:
        /* <DEDUP_REMOVED lines=10> */
.L_x_53:
[----:B------:R-:W-:Y:S05]  /*9c90*/  BSYNC B1 ;  /* 0x0000000000017941 */ /* 0x000fea0003800000 */
.L_x_52:
        /* <DEDUP_REMOVED lines=10> */
.L_x_55:
[----:B------:R-:W-:Y:S05]  /*9d40*/  BSYNC B1 ;  /* 0x0000000000017941 */ /* 0x000fea0003800000 */
.L_x_54:
        /* <DEDUP_REMOVED lines=10> */
.L_x_57:
[----:B------:R-:W-:Y:S05]  /*9df0*/  BSYNC B1 ;  /* 0x0000000000017941 */ /* 0x000fea0003800000 */
.L_x_56:
        /* <DEDUP_REMOVED lines=10> */
.L_x_59:
[----:B------:R-:W-:Y:S05]  /*9ea0*/  BSYNC B1 ;  /* 0x0000000000017941 */ /* 0x000fea0003800000 */
.L_x_58:
        /* <DEDUP_REMOVED lines=10> */
.L_x_61:
[----:B------:R-:W-:Y:S05]  /*9f50*/  BSYNC B1 ;  /* 0x0000000000017941 */ /* 0x000fea0003800000 */
.L_x_60:
        /* <DEDUP_REMOVED lines=10> */
.L_x_63:
[----:B------:R-:W-:Y:S05]  /*a000*/  BSYNC B1 ;  /* 0x0000000000017941 */ /* 0x000fea0003800000 */
.L_x_62:
        /* <DEDUP_REMOVED lines=10> */
.L_x_65:
[----:B------:R-:W-:Y:S05]  /*a0b0*/  BSYNC B1 ;  /* 0x0000000000017941 */ /* 0x000fea0003800000 */
.L_x_64:
        /* <DEDUP_REMOVED lines=10> */
.L_x_67:
[----:B------:R-:W-:Y:S05]  /*a160*/  BSYNC B1 ;  /* 0x0000000000017941 */ /* 0x000fea0003800000 */
.L_x_66:
        /* <DEDUP_REMOVED lines=10> */
.L_x_69:
[----:B------:R-:W-:Y:S05]  /*a210*/  BSYNC B1 ;  /* 0x0000000000017941 */ /* 0x000fea0003800000 */
.L_x_68:
        /* <DEDUP_REMOVED lines=10> */
.L_x_71:
[----:B------:R-:W-:Y:S05]  /*a2c0*/  BSYNC B1 ;  /* 0x0000000000017941 */ /* 0x000fea0003800000 */
.L_x_70:
        /* <DEDUP_REMOVED lines=10> */
.L_x_73:
[----:B------:R-:W-:Y:S05]  /*a370*/  BSYNC B1 ;  /* 0x0000000000017941 */ /* 0x000fea0003800000 */
.L_x_72:
        /* <DEDUP_REMOVED lines=10> */
.L_x_75:
[----:B------:R-:W-:Y:S05]  /*a420*/  BSYNC B1 ;  /* 0x0000000000017941 */ /* 0x000fea0003800000 */
.L_x_74:
        /* <DEDUP_REMOVED lines=10> */
.L_x_77:
[----:B------:R-:W-:Y:S05]  /*a4d0*/  BSYNC B1 ;  /* 0x0000000000017941 */ /* 0x000fea0003800000 */
.L_x_76:
        /* <DEDUP_REMOVED lines=10> */
.L_x_79:
[----:B------:R-:W-:Y:S05]  /*a580*/  BSYNC B1 ;  /* 0x0000000000017941 */ /* 0x000fea0003800000 */
.L_x_78:
        /* <DEDUP_REMOVED lines=10> */
.L_x_81:
[----:B------:R-:W-:Y:S05]  /*a630*/  BSYNC B1 ;  /* 0x0000000000017941 */ /* 0x000fea0003800000 */
.L_x_80:
        /* <DEDUP_REMOVED lines=10> */
.L_x_83:
[----:B------:R-:W-:Y:S05]  /*a6e0*/  BSYNC B1 ;  /* 0x0000000000017941 */ /* 0x000fea0003800000 */
.L_x_82:
        /* <DEDUP_REMOVED lines=10> */
.L_x_85:
[----:B------:R-:W-:Y:S05]  /*a790*/  BSYNC B1 ;  /* 0x0000000000017941 */ /* 0x000fea0003800000 */
.L_x_84:
        /* <DEDUP_REMOVED lines=10> */
.L_x_87:
[----:B------:R-:W-:Y:S05]  /*a840*/  BSYNC B1 ;  /* 0x0000000000017941 */ /* 0x000fea0003800000 */
.L_x_86:
        /* <DEDUP_REMOVED lines=10> */
.L_x_89:
[----:B------:R-:W-:Y:S05]  /*a8f0*/  BSYNC B1 ;  /* 0x0000000000017941 */ /* 0x000fea0003800000 */
.L_x_88:
        /* <DEDUP_REMOVED lines=10> */
.L_x_91:
[----:B------:R-:W-:Y:S05]  /*a9a0*/  BSYNC B1 ;  /* 0x0000000000017941 */ /* 0x000fea0003800000 */
.L_x_90:
        /* <DEDUP_REMOVED lines=10> */
.L_x_93:
[----:B------:R-:W-:Y:S05]  /*aa50*/  BSYNC B1 ;  /* 0x0000000000017941 */ /* 0x000fea0003800000 */
.L_x_92:
        /* <DEDUP_REMOVED lines=10> */
.L_x_95:
[----:B------:R-:W-:Y:S05]  /*ab00*/  BSYNC B1 ;  /* 0x0000000000017941 */ /* 0x000fea0003800000 */
.L_x_94:
        /* <DEDUP_REMOVED lines=10> */
.L_x_97:
[----:B------:R-:W-:Y:S05]  /*abb0*/  BSYNC B1 ;  /* 0x0000000000017941 */ /* 0x000fea0003800000 */
.L_x_96:
        /* <DEDUP_REMOVED lines=10> */
.L_x_99:
[----:B------:R-:W-:Y:S05]  /*ac60*/  BSYNC B1 ;  /* 0x0000000000017941 */ /* 0x000fea0003800000 */
.L_x_98:
        /* <DEDUP_REMOVED lines=10> */
.L_x_101:
[----:B------:R-:W-:Y:S05]  /*ad10*/  BSYNC B1 ;  /* 0x0000000000017941 */ /* 0x000fea0003800000 */
.L_x_100:
        /* <DEDUP_REMOVED lines=10> */
.L_x_103:
[----:B------:R-:W-:Y:S05]  /*adc0*/  BSYNC B1 ;  /* 0x0000000000017941 */ /* 0x000fea0003800000 */
.L_x_102:
        /* <DEDUP_REMOVED lines=10> */
.L_x_105:
[----:B------:R-:W-:Y:S05]  /*ae70*/  BSYNC B1 ;  /* 0x0000000000017941 */ /* 0x000fea0003800000 */
.L_x_104:
        /* <DEDUP_REMOVED lines=10> */
.L_x_107:
[----:B------:R-:W-:Y:S05]  /*af20*/  BSYNC B1 ;  /* 0x0000000000017941 */ /* 0x000fea0003800000 */
.L_x_106:
        /* <DEDUP_REMOVED lines=10> */
.L_x_109:
[----:B------:R-:W-:Y:S05]  /*afd0*/  BSYNC B1 ;  /* 0x0000000000017941 */ /* 0x000fea0003800000 */
.L_x_108:
        /* <DEDUP_REMOVED lines=10> */
.L_x_111:
[----:B------:R-:W-:Y:S05]  /*b080*/  BSYNC B1 ;  /* 0x0000000000017941 */ /* 0x000fea0003800000 */
.L_x_110:
        /* <DEDUP_REMOVED lines=10> */
.L_x_113:
[----:B------:R-:W-:Y:S05]  /*b130*/  BSYNC B1 ;  /* 0x0000000000017941 */ /* 0x000fea0003800000 */
.L_x_112:
        /* <DEDUP_REMOVED lines=10> */
.L_x_115:
[----:B------:R-:W-:Y:S05]  /*b1e0*/  BSYNC B1 ;  /* 0x0000000000017941 */ /* 0x000fea0003800000 */
.L_x_114:
        /* <DEDUP_REMOVED lines=10> */
.L_x_117:
[----:B------:R-:W-:Y:S05]  /*b290*/  BSYNC B1 ;  /* 0x0000000000017941 */ /* 0x000fea0003800000 */
.L_x_116:
        /* <DEDUP_REMOVED lines=10> */
.L_x_119:
[----:B------:R-:W-:Y:S05]  /*b340*/  BSYNC B1 ;  /* 0x0000000000017941 */ /* 0x000fea0003800000 */
.L_x_118:
        /* <DEDUP_REMOVED lines=10> */
.L_x_121:
[----:B------:R-:W-:Y:S05]  /*b3f0*/  BSYNC B1 ;  /* 0x0000000000017941 */ /* 0x000fea0003800000 */
.L_x_120:
        /* <DEDUP_REMOVED lines=10> */
.L_x_123:
[----:B------:R-:W-:Y:S05]  /*b4a0*/  BSYNC B1 ;  /* 0x0000000000017941 */ /* 0x000fea0003800000 */
.L_x_122:
        /* <DEDUP_REMOVED lines=10> */
.L_x_125:
[----:B------:R-:W-:Y:S05]  /*b550*/  BSYNC B1 ;  /* 0x0000000000017941 */ /* 0x000fea0003800000 */
.L_x_124:
        /* <DEDUP_REMOVED lines=10> */
.L_x_127:
[----:B------:R-:W-:Y:S05]  /*b600*/  BSYNC B1 ;  /* 0x0000000000017941 */ /* 0x000fea0003800000 */
.L_x_126:
        /* <DEDUP_REMOVED lines=10> */
.L_x_129:
[----:B------:R-:W-:Y:S05]  /*b6b0*/  BSYNC B1 ;  /* 0x0000000000017941 */ /* 0x000fea0003800000 */
.L_x_128:
        /* <DEDUP_REMOVED lines=10> */
.L_x_131:
[----:B------:R-:W-:Y:S05]  /*b760*/  BSYNC B1 ;  /* 0x0000000000017941 */ /* 0x000fea0003800000 */
.L_x_130:
        /* <DEDUP_REMOVED lines=10> */
.L_x_133:
[----:B------:R-:W-:Y:S05]  /*b810*/  BSYNC B1 ;  /* 0x0000000000017941 */ /* 0x000fea0003800000 */
.L_x_132:
        /* <DEDUP_REMOVED lines=10> */
.L_x_135:
[----:B------:R-:W-:Y:S05]  /*b8c0*/  BSYNC B1 ;  /* 0x0000000000017941 */ /* 0x000fea0003800000 */
.L_x_134:
        /* <DEDUP_REMOVED lines=10> */
.L_x_137:
[----:B------:R-:W-:Y:S05]  /*b970*/  BSYNC B1 ;  /* 0x0000000000017941 */ /* 0x000fea0003800000 */
.L_x_136:
        /* <DEDUP_REMOVED lines=10> */
.L_x_139:
[----:B------:R-:W-:Y:S05]  /*ba20*/  BSYNC B1 ;  /* 0x0000000000017941 */ /* 0x000fea0003800000 */
.L_x_138:
        /* <DEDUP_REMOVED lines=10> */
.L_x_141:
[----:B------:R-:W-:Y:S05]  /*bad0*/  BSYNC B1 ;  /* 0x0000000000017941 */ /* 0x000fea0003800000 */
.L_x_140:
        /* <DEDUP_REMOVED lines=10> */
.L_x_143:
[----:B------:R-:W-:Y:S05]  /*bb80*/  BSYNC B1 ;  /* 0x0000000000017941 */ /* 0x000fea0003800000 */
.L_x_142:
        /* <DEDUP_REMOVED lines=10> */
.L_x_145:
[----:B------:R-:W-:Y:S05]  /*bc30*/  BSYNC B1 ;  /* 0x0000000000017941 */ /* 0x000fea0003800000 */
.L_x_144:
        /* <DEDUP_REMOVED lines=10> */
.L_x_147:
[----:B------:R-:W-:Y:S05]  /*bce0*/  BSYNC B1 ;  /* 0x0000000000017941 */ /* 0x000fea0003800000 */
.L_x_146:
        /* <DEDUP_REMOVED lines=10> */
.L_x_149:
[----:B------:R-:W-:Y:S05]  /*bd90*/  BSYNC B1 ;  /* 0x0000000000017941 */ /* 0x000fea0003800000 */
.L_x_148:
        /* <DEDUP_REMOVED lines=10> */
.L_x_151:
[----:B------:R-:W-:Y:S05]  /*be40*/  BSYNC B1 ;  /* 0x0000000000017941 */ /* 0x000fea0003800000 */
.L_x_150:
        /* <DEDUP_REMOVED lines=10> */
.L_x_153:
[----:B------:R-:W-:Y:S05]  /*bef0*/  BSYNC B1 ;  /* 0x0000000000017941 */ /* 0x000fea0003800000 */
.L_x_152:
        /* <DEDUP_REMOVED lines=10> */
.L_x_155:
[----:B------:R-:W-:Y:S05]  /*bfa0*/  BSYNC B1 ;  /* 0x0000000000017941 */ /* 0x000fea0003800000 */
.L_x_154:
        /* <DEDUP_REMOVED lines=10> */
.L_x_157:
[----:B------:R-:W-:Y:S05]  /*c050*/  BSYNC B1 ;  /* 0x0000000000017941 */ /* 0x000fea0003800000 */
.L_x_156:
        /* <DEDUP_REMOVED lines=10> */
.L_x_159:
[----:B------:R-:W-:Y:S05]  /*c100*/  BSYNC B1 ;  /* 0x0000000000017941 */ /* 0x000fea0003800000 */
.L_x_158:
        /* <DEDUP_REMOVED lines=10> */
.L_x_161:
[----:B------:R-:W-:Y:S05]  /*c1b0*/  BSYNC B1 ;  /* 0x0000000000017941 */ /* 0x000fea0003800000 */
.L_x_160:
        /* <DEDUP_REMOVED lines=10> */
.L_x_163:
[----:B------:R-:W-:Y:S05]  /*c260*/  BSYNC B1 ;  /* 0x0000000000017941 */ /* 0x000fea0003800000 */
.L_x_162:
        /* <DEDUP_REMOVED lines=10> */
.L_x_165:
[----:B------:R-:W-:Y:S05]  /*c310*/  BSYNC B1 ;  /* 0x0000000000017941 */ /* 0x000fea0003800000 */
.L_x_164:
        /* <DEDUP_REMOVED lines=10> */
.L_x_167:
[----:B------:R-:W-:Y:S05]  /*c3c0*/  BSYNC B1 ;  /* 0x0000000000017941 */ /* 0x000fea0003800000 */
.L_x_166:
        /* <DEDUP_REMOVED lines=10> */
.L_x_169:
[----:B------:R-:W-:Y:S05]  /*c470*/  BSYNC B1 ;  /* 0x0000000000017941 */ /* 0x000fea0003800000 */
.L_x_168:
        /* <DEDUP_REMOVED lines=10> */
.L_x_171:
[----:B------:R-:W-:Y:S05]  /*c520*/  BSYNC B1 ;  /* 0x0000000000017941 */ /* 0x000fea0003800000 */
.L_x_170:
        /* <DEDUP_REMOVED lines=10> */
.L_x_173:
[----:B------:R-:W-:Y:S05]  /*c5d0*/  BSYNC B1 ;  /* 0x0000000000017941 */ /* 0x000fea0003800000 */
.L_x_172:
        /* <DEDUP_REMOVED lines=10> */
.L_x_175:
[----:B------:R-:W-:Y:S05]  /*c680*/  BSYNC B1 ;  /* 0x0000000000017941 */ /* 0x000fea0003800000 */
.L_x_174:
        /* <DEDUP_REMOVED lines=10> */
.L_x_177:
[----:B------:R-:W-:Y:S05]  /*c730*/  BSYNC B1 ;  /* 0x0000000000017941 */ /* 0x000fea0003800000 */
.L_x_176:
        /* <DEDUP_REMOVED lines=10> */
.L_x_179:
[----:B------:R-:W-:Y:S05]  /*c7e0*/  BSYNC B1 ;  /* 0x0000000000017941 */ /* 0x000fea0003800000 */
.L_x_178:
        /* <DEDUP_REMOVED lines=10> */
.L_x_181:
[----:B------:R-:W-:Y:S05]  /*c890*/  BSYNC B1 ;  /* 0x0000000000017941 */ /* 0x000fea0003800000 */
.L_x_180:
        /* <DEDUP_REMOVED lines=10> */
.L_x_183:
[----:B------:R-:W-:Y:S05]  /*c940*/  BSYNC B1 ;  /* 0x0000000000017941 */ /* 0x000fea0003800000 */
.L_x_182:
        /* <DEDUP_REMOVED lines=10> */
.L_x_185:
[----:B------:R-:W-:Y:S05]  /*c9f0*/  BSYNC B1 ;  /* 0x0000000000017941 */ /* 0x000fea0003800000 */
.L_x_184:
        /* <DEDUP_REMOVED lines=10> */
.L_x_187:
[----:B------:R-:W-:Y:S05]  /*caa0*/  BSYNC B1 ;  /* 0x0000000000017941 */ /* 0x000fea0003800000 */
.L_x_186:
        /* <DEDUP_REMOVED lines=10> */
.L_x_189:
[----:B------:R-:W-:Y:S05]  /*cb50*/  BSYNC B1 ;  /* 0x0000000000017941 */ /* 0x000fea0003800000 */
.L_x_188:
        /* <DEDUP_REMOVED lines=10> */
.L_x_191:
[----:B------:R-:W-:Y:S05]  /*cc00*/  BSYNC B1 ;  /* 0x0000000000017941 */ /* 0x000fea0003800000 */
.L_x_190:
        /* <DEDUP_REMOVED lines=10> */
.L_x_193:
[----:B------:R-:W-:Y:S05]  /*ccb0*/  BSYNC B1 ;  /* 0x0000000000017941 */ /* 0x000fea0003800000 */
.L_x_192:
        /* <DEDUP_REMOVED lines=10> */
.L_x_195:
[----:B------:R-:W-:Y:S05]  /*cd60*/  BSYNC B1 ;  /* 0x0000000000017941 */ /* 0x000fea0003800000 */
.L_x_194:
        /* <DEDUP_REMOVED lines=10> */
.L_x_197:
[----:B------:R-:W-:Y:S05]  /*ce10*/  BSYNC B1 ;  /* 0x0000000000017941 */ /* 0x000fea0003800000 */
.L_x_196:
        /* <DEDUP_REMOVED lines=10> */
.L_x_199:
[----:B------:R-:W-:Y:S05]  /*cec0*/  BSYNC B1 ;  /* 0x0000000000017941 */ /* 0x000fea0003800000 */
.L_x_198:
        /* <DEDUP_REMOVED lines=10> */
.L_x_201:
[----:B------:R-:W-:Y:S05]  /*cf70*/  BSYNC B1 ;  /* 0x0000000000017941 */ /* 0x000fea0003800000 */
.L_x_200:
        /* <DEDUP_REMOVED lines=10> */
.L_x_203:
[----:B------:R-:W-:Y:S05]  /*d020*/  BSYNC B1 ;  /* 0x0000000000017941 */ /* 0x000fea0003800000 */
.L_x_202:
        /* <DEDUP_REMOVED lines=10> */
.L_x_205:
[----:B------:R-:W-:Y:S05]  /*d0d0*/  BSYNC B1 ;  /* 0x0000000000017941 */ /* 0x000fea0003800000 */
.L_x_204:
        /* <DEDUP_REMOVED lines=10> */
.L_x_207:
[----:B------:R-:W-:Y:S05]  /*d180*/  BSYNC B1 ;  /* 0x0000000000017941 */ /* 0x000fea0003800000 */
.L_x_206:
        /* <DEDUP_REMOVED lines=10> */
.L_x_209:
[----:B------:R-:W-:Y:S05]  /*d230*/  BSYNC B1 ;  /* 0x0000000000017941 */ /* 0x000fea0003800000 */
.L_x_208:
        /* <DEDUP_REMOVED lines=10> */
.L_x_211:
[----:B------:R-:W-:Y:S05]  /*d2e0*/  BSYNC B1 ;  /* 0x0000000000017941 */ /* 0x000fea0003800000 */
.L_x_210:
        /* <DEDUP_REMOVED lines=10> */
.L_x_213:
[----:B------:R-:W-:Y:S05]  /*d390*/  BSYNC B1 ;  /* 0x0000000000017941 */ /* 0x000fea0003800000 */
.L_x_212:
        /* <DEDUP_REMOVED lines=10> */
.L_x_215:
[----:B------:R-:W-:Y:S05]  /*d440*/  BSYNC B1 ;  /* 0x0000000000017941 */ /* 0x000fea0003800000 */
.L_x_214:
        /* <DEDUP_REMOVED lines=10> */
.L_x_217:
[----:B------:R-:W-:Y:S05]  /*d4f0*/  BSYNC B1 ;  /* 0x0000000000017941 */ /* 0x000fea0003800000 */
.L_x_216:
        /* <DEDUP_REMOVED lines=10> */
.L_x_219:
[----:B------:R-:W-:Y:S05]  /*d5a0*/  BSYNC B1 ;  /* 0x0000000000017941 */ /* 0x000fea0003800000 */
.L_x_218:
        /* <DEDUP_REMOVED lines=10> */
.L_x_221:
[----:B------:R-:W-:Y:S05]  /*d650*/  BSYNC B1 ;  /* 0x0000000000017941 */ /* 0x000fea0003800000 */
.L_x_220:
        /* <DEDUP_REMOVED lines=10> */
.L_x_223:
[----:B------:R-:W-:Y:S05]  /*d700*/  BSYNC B1 ;  /* 0x0000000000017941 */ /* 0x000fea0003800000 */
.L_x_222:
        /* <DEDUP_REMOVED lines=10> */
.L_x_225:
[----:B------:R-:W-:Y:S05]  /*d7b0*/  BSYNC B1 ;  /* 0x0000000000017941 */ /* 0x000fea0003800000 */
.L_x_224:
        /* <DEDUP_REMOVED lines=10> */
.L_x_227:
[----:B------:R-:W-:Y:S05]  /*d860*/  BSYNC B1 ;  /* 0x0000000000017941 */ /* 0x000fea0003800000 */
.L_x_226:
        /* <DEDUP_REMOVED lines=10> */
.L_x_229:
[----:B------:R-:W-:Y:S05]  /*d910*/  BSYNC B1 ;  /* 0x0000000000017941 */ /* 0x000fea0003800000 */
.L_x_228:
        /* <DEDUP_REMOVED lines=10> */
.L_x_231:
[----:B------:R-:W-:Y:S05]  /*d9c0*/  BSYNC B1 ;  /* 0x0000000000017941 */ /* 0x000fea0003800000 */
.L_x_230:
        /* <DEDUP_REMOVED lines=10> */
.L_x_233:
[----:B------:R-:W-:Y:S05]  /*da70*/  BSYNC B1 ;  /* 0x0000000000017941 */ /* 0x000fea0003800000 */
.L_x_232:
        /* <DEDUP_REMOVED lines=10> */
.L_x_235:
[----:B------:R-:W-:Y:S05]  /*db20*/  BSYNC B1 ;  /* 0x0000000000017941 */ /* 0x000fea0003800000 */
.L_x_234:
        /* <DEDUP_REMOVED lines=10> */
.L_x_237:
[----:B------:R-:W-:Y:S05]  /*dbd0*/  BSYNC B1 ;  /* 0x0000000000017941 */ /* 0x000fea0003800000 */
.L_x_236:
        /* <DEDUP_REMOVED lines=10> */
.L_x_239:
[----:B------:R-:W-:Y:S05]  /*dc80*/  BSYNC B1 ;  /* 0x0000000000017941 */ /* 0x000fea0003800000 */
.L_x_238:
        /* <DEDUP_REMOVED lines=10> */
.L_x_241:
[----:B------:R-:W-:Y:S05]  /*dd30*/  BSYNC B1 ;  /* 0x0000000000017941 */ /* 0x000fea0003800000 */
.L_x_240:
        /* <DEDUP_REMOVED lines=10> */
.L_x_243:
[----:B------:R-:W-:Y:S05]  /*dde0*/  BSYNC B1 ;  /* 0x0000000000017941 */ /* 0x000fea0003800000 */
.L_x_242:
        /* <DEDUP_REMOVED lines=10> */
.L_x_245:
[----:B------:R-:W-:Y:S05]  /*de90*/  BSYNC B1 ;  /* 0x0000000000017941 */ /* 0x000fea0003800000 */
.L_x_244:
        /* <DEDUP_REMOVED lines=10> */
.L_x_247:
[----:B------:R-:W-:Y:S05]  /*df40*/  BSYNC B1 ;  /* 0x0000000000017941 */ /* 0x000fea0003800000 */
.L_x_246:
        /* <DEDUP_REMOVED lines=10> */
.L_x_249:
[----:B------:R-:W-:Y:S05]  /*dff0*/  BSYNC B1 ;  /* 0x0000000000017941 */ /* 0x000fea0003800000 */
.L_x_248:
        /* <DEDUP_REMOVED lines=10> */
.L_x_251:
[----:B------:R-:W-:Y:S05]  /*e0a0*/  BSYNC B1 ;  /* 0x0000000000017941 */ /* 0x000fea0003800000 */
.L_x_250:
        /* <DEDUP_REMOVED lines=10> */
.L_x_253:
[----:B------:R-:W-:Y:S05]  /*e150*/  BSYNC B1 ;  /* 0x0000000000017941 */ /* 0x000fea0003800000 */
.L_x_252:
        /* <DEDUP_REMOVED lines=10> */
.L_x_255:
[----:B------:R-:W-:Y:S05]  /*e200*/  BSYNC B1 ;  /* 0x0000000000017941 */ /* 0x000fea0003800000 */
.L_x_254:
        /* <DEDUP_REMOVED lines=10> */
.L_x_257:
[----:B------:R-:W-:Y:S05]  /*e2b0*/  BSYNC B1 ;  /* 0x0000000000017941 */ /* 0x000fea0003800000 */
.L_x_256:
        /* <DEDUP_REMOVED lines=10> */
.L_x_259:
[----:B------:R-:W-:Y:S05]  /*e360*/  BSYNC B1 ;  /* 0x0000000000017941 */ /* 0x000fea0003800000 */
.L_x_258:
        /* <DEDUP_REMOVED lines=10> */
.L_x_261:
[----:B------:R-:W-:Y:S05]  /*e410*/  BSYNC B1 ;  /* 0x0000000000017941 */ /* 0x000fea0003800000 */
.L_x_260:
        /* <DEDUP_REMOVED lines=10> */
.L_x_263:
[----:B------:R-:W-:Y:S05]  /*e4c0*/  BSYNC B1 ;  /* 0x0000000000017941 */ /* 0x000fea0003800000 */
.L_x_262:
        /* <DEDUP_REMOVED lines=10> */
.L_x_265:
[----:B------:R-:W-:Y:S05]  /*e570*/  BSYNC B1 ;  /* 0x0000000000017941 */ /* 0x000fea0003800000 */
.L_x_264:
        /* <DEDUP_REMOVED lines=10> */
.L_x_267:
[----:B------:R-:W-:Y:S05]  /*e620*/  BSYNC B1 ;  /* 0x0000000000017941 */ /* 0x000fea0003800000 */
.L_x_266:
        /* <DEDUP_REMOVED lines=10> */
.L_x_269:
[----:B------:R-:W-:Y:S05]  /*e6d0*/  BSYNC B1 ;  /* 0x0000000000017941 */ /* 0x000fea0003800000 */
.L_x_268:
        /* <DEDUP_REMOVED lines=10> */
.L_x_271:
[----:B------:R-:W-:Y:S05]  /*e780*/  BSYNC B1 ;  /* 0x0000000000017941 */ /* 0x000fea0003800000 */
.L_x_270:
        /* <DEDUP_REMOVED lines=10> */
.L_x_273:
[----:B------:R-:W-:Y:S05]  /*e830*/  BSYNC B1 ;  /* 0x0000000000017941 */ /* 0x000fea0003800000 */
.L_x_272:
        /* <DEDUP_REMOVED lines=10> */
.L_x_275:
[----:B------:R-:W-:Y:S05]  /*e8e0*/  BSYNC B1 ;  /* 0x0000000000017941 */ /* 0x000fea0003800000 */
.L_x_274:
        /* <DEDUP_REMOVED lines=10> */
.L_x_277:
[----:B------:R-:W-:Y:S05]  /*e990*/  BSYNC B1 ;  /* 0x0000000000017941 */ /* 0x000fea0003800000 */
.L_x_276:
[----:B0-234-:R-:W2:Y:S01]  /*e9a0*/  LDL.LU R10, [R1+0x1f4] ;  /* 0x0001f400010a7983 */ /* 0x01dea20000300800 */
[----:B-----5:R-:W-:Y:S01]  /*e9b0*/  IMAD.U32 R11, R23, 0x10000, RZ ;  /* 0x00010000170b7824 */ /* 0x020fe200078e00ff */
        /* <DEDUP_REMOVED lines=8> */
.L_x_279:
[----:B------:R-:W-:Y:S05]  /*ea40*/  BSYNC B1 ;  /* 0x0000000000017941 */ /* 0x000fea0003800000 */
.L_x_278:
[----:B------:R-:W3:Y:S01]  /*ea50*/  LDL.LU R10, [R1+0x1f8] ;  /* 0x0001f800010a7983 */ /* 0x000ee20000300800 */
[----:B0----5:R-:W-:Y:S01]  /*ea60*/  IMAD.U32 R11, R23, 0x10000, RZ ;  /* 0x00010000170b7824 */ /* 0x021fe200078e00ff */
[----:B------:R-:W-:Y:S01]  /*ea70*/  ISETP.GT.AND P1, PT, R0, 0xf9, P0 ;  /* 0x000000f90000780c */ /* 0x000fe20000724270 */
[----:B------:R-:W-:Y:S01]  /*ea80*/  BSSY B1, `(.L_x_280) ;  /* 0x000000a000017945 */ /* 0x000fe20003800000 */
[----:B------:R-:W-:Y:S01]  /*ea90*/  IADD3 R167, P0, R3, 0x80, RZ ;  /* 0x0000008003a77810 */ /* 0x000fe20007f1e0ff */
[----:B------:R-:W-:-:S04]  /*eaa0*/  FMUL R11, R11, R16 ;  /* 0x000000100b0b7220 */ /* 0x000fc80000400000 */
[----:B---3--:R-:W-:-:S05]  /*eab0*/  FFMA R11, R10, R2, R11 ;  /* 0x000000020a0b7223 */ /* 0x008fca000000000b */
[----:B------:R-:W-:-:S04]  /*eac0*/  F2FP.BF16.F32.PACK_AB R11, RZ, R11 ;  /* 0x0000000bff0b723e */ /* 0x000fc800000010ff */
[----:B------:R-:W-:Y:S01]  /*ead0*/  PRMT R3, R11, 0x7610, R3 ;  /* 0x000076100b037816 */ /* 0x000fe20000000003 */
[----:B------:R-:W-:-:S04]  /*eae0*/  IMAD.X R11, RZ, RZ, UR7, P0 ;  /* 0x00000007ff0b7e24 */ /* 0x000fc800080e06ff */
[----:B------:R0:W-:Y:S01]  /*eaf0*/  @P2 STG.E.U16 desc[UR36][R6.64+0x1f0], R3 ;  /* 0x0001f00306002986 */ /* 0x0001e2000c101524 */
[----:B------:R-:W-:Y:S05]  /*eb00*/  @!P1 BRA `(.L_x_281) ;  /* 0x0000000000049947 */ /* 0x000fea0003800000 */
[----:B------:R3:W5:Y:S02]  /*eb10*/  LDG.E.LTC128B.U16 R23, desc[UR36][R8.64+0x1f2] ;  /* 0x0001f22408177981 */ /* 0x000764000c1e1520 */
.L_x_281:
[----:B------:R-:W-:Y:S05]  /*eb20*/  BSYNC B1 ;  /* 0x0000000000017941 */ /* 0x000fea0003800000 */
.L_x_280:
[----:B------:R-:W4:Y:S01]  /*eb30*/  LDL.LU R10, [R1+0x1fc] ;  /* 0x0001fc00010a7983 */ /* 0x000f220000300800 */
[----:B0----5:R-:W-:Y:S01]  /*eb40*/  SHF.L.U32 R3, R23, 0x10, RZ ;  /* 0x0000001017037819 */ /* 0x021fe200000006ff */
[----:B--23--:R-:W-:Y:S01]  /*eb50*/  IMAD R8, R11, R14, RZ ;  /* 0x0000000e0b087224 */ /* 0x00cfe200078e02ff */
[----:B------:R-:W-:-:S03]  /*eb60*/  ISETP.GT.AND P0, PT, R17, 0x80, PT ;  /* 0x000000801100780c */ /* 0x000fc60003f04270 */
[----:B------:R-:W-:Y:S01]  /*eb70*/  FMUL R3, R3, R16 ;  /* 0x0000001003037220 */ /* 0x000fe20000400000 */
[C---:B------:R-:W-:Y:S01]  /*eb80*/  IMAD R165, R167.reuse, R15, R8 ;  /* 0x0000000fa7a57224 */ /* 0x040fe200078e0208 */
[----:B------:R-:W-:Y:S01]  /*eb90*/  ISETP.GT.AND P4, PT, R0, RZ, P0 ;  /* 0x000000ff0000720c */ /* 0x000fe20000784270 */
[----:B------:R-:W-:-:S04]  /*eba0*/  IMAD.WIDE.U32 R8, R167, R14, R20 ;  /* 0x0000000ea7087225 */ /* 0x000fc800078e0014 */
[----:B------:R-:W-:Y:S02]  /*ebb0*/  IMAD.IADD R9, R9, 0x1, R165 ;  /* 0x0000000109097824 */ /* 0x000fe400078e02a5 */
[----:B----4-:R-:W-:Y:S01]  /*ebc0*/  FFMA R3, R10, R2, R3 ;  /* 0x000000020a037223 */ /* 0x010fe20000000003 */
[----:B------:R-:W-:-:S04]  /*ebd0*/  LEA R10, P2, R8, R12, 0x1 ;  /* 0x0000000c080a7211 */ /* 0x000fc800078408ff */
[----:B------:R-:W-:Y:S02]  /*ebe0*/  F2FP.BF16.F32.PACK_AB R3, RZ, R3 ;  /* 0x00000003ff03723e */ /* 0x000fe400000010ff */
[--C-:B------:R-:W-:Y:S02]  /*ebf0*/  LEA.HI.X R11, R8, R13, R9.reuse, 0x1, P2 ;  /* 0x0000000d080b7211 */ /* 0x100fe400010f0c09 */
[----:B------:R-:W-:-:S05]  /*ec00*/  PRMT R9, R3, 0x7610, R9 ;  /* 0x0000761003097816 */ /* 0x000fca0000000009 */
[----:B------:R0:W-:Y:S04]  /*ec10*/  @P1 STG.E.U16 desc[UR36][R6.64+0x1f2], R9 ;  /* 0x0001f20906001986 */ /* 0x0001e8000c101524 */
[----:B------:R-:W2:Y:S01]  /*ec20*/  @P4 LDG.E.LTC128B.U16 R23, desc[UR36][R10.64] ;  /* 0x000000240a174981 */ /* 0x000ea2000c1e1520 */
[----:B-1----:R-:W-:Y:S01]  /*ec30*/  MOV R159, UR8 ;  /* 0x00000008009f7c02 */ /* 0x002fe20008000f00 */
[----:B------:R-:W-:Y:S01]  /*ec40*/  IMAD.U32 R161, RZ, RZ, UR8 ;  /* 0x00000008ffa17e24 */ /* 0x000fe2000f8e00ff */
[----:B------:R-:W-:Y:S01]  /*ec50*/  ISETP.GT.AND P2, PT, R0, 0x1, P0 ;  /* 0x000000010000780c */ /* 0x000fe20000744270 */
[----:B------:R-:W-:Y:S01]  /*ec60*/  IMAD.U32 R164, RZ, RZ, UR9 ;  /* 0x00000009ffa47e24 */ /* 0x000fe2000f8e00ff */
[----:B------:R-:W-:Y:S01]  /*ec70*/  BSSY B1, `(.L_x_282) ;  /* 0x0000012000017945 */ /* 0x000fe20003800000 */
[----:B------:R-:W-:-:S02]  /*ec80*/  IMAD.SHL.U32 R159, R159, 0x100, RZ ;  /* 0x000001009f9f7824 */ /* 0x000fc400078e00ff */
[----:B0-----:R-:W-:Y:S01]  /*ec90*/  IMAD.WIDE.U32 R8, R167, R14, R18 ;  /* 0x0000000ea7087225 */ /* 0x001fe200078e0012 */
[----:B------:R-:W-:-:S03]  /*eca0*/  SHF.L.U64.HI R161, R161, 0x8, R164 ;  /* 0x00000008a1a17819 */ /* 0x000fc600000102a4 */
[----:B------:R-:W-:Y:S02]  /*ecb0*/  IMAD.IADD R9, R165, 0x1, R9 ;  /* 0x00000001a5097824 */ /* 0x000fe400078e0209 */
[----:B------:R-:W-:Y:S01]  /*ecc0*/  IMAD.WIDE.U32 R162, R22, UR43, R8 ;  /* 0x0000002b16a27c25 */ /* 0x000fe2000f8e0008 */
[----:B------:R-:W-:-:S04]  /*ecd0*/  IADD3 R8, P1, R159, R4, RZ ;  /* 0x000000049f087210 */ /* 0x000fc80007f3e0ff */
[----:B------:R-:W-:Y:S01]  /*ece0*/  IADD3 R7, R157, R163, RZ ;  /* 0x000000a39d077210 */ /* 0x000fe20007ffe0ff */
[----:B------:R-:W-:Y:S01]  /*ecf0*/  IMAD.X R9, R161, 0x1, R5, P1 ;  /* 0x00000001a1097824 */ /* 0x000fe200008e0605 */
[----:B------:R-:W-:-:S04]  /*ed00*/  LEA R6, P3, R162, R12, 0x1 ;  /* 0x0000000ca2067211 */ /* 0x000fc800078608ff */
[----:B------:R-:W-:Y:S01]  /*ed10*/  LEA.HI.X R7, R162, R13, R7, 0x1, P3 ;  /* 0x0000000da2077211 */ /* 0x000fe200018f0c07 */
[----:B--2---:R-:W-:-:S04]  /*ed20*/  IMAD.U32 R3, R23, 0x10000, RZ ;  /* 0x0001000017037824 */ /* 0x004fc800078e00ff */
[----:B------:R-:W-:-:S04]  /*ed30*/  FMUL R3, R3, R16 ;  /* 0x0000001003037220 */ /* 0x000fc80000400000 */
[----:B------:R-:W-:-:S05]  /*ed40*/  FFMA R3, R24, R2, R3 ;  /* 0x0000000218037223 */ /* 0x000fca0000000003 */
[----:B------:R-:W-:-:S05]  /*ed50*/  F2FP.BF16.F32.PACK_AB R3, RZ, R3 ;  /* 0x00000003ff03723e */ /* 0x000fca00000010ff */
[----:B------:R0:W-:Y:S01]  /*ed60*/  @P4 STG.E.U16 desc[UR36][R8.64], R3 ;  /* 0x0000000308004986 */ /* 0x0001e2000c101524 */
[----:B------:R-:W-:Y:S05]  /*ed70*/  @!P2 BRA `(.L_x_283) ;  /* 0x000000000004a947 */ /* 0x000fea0003800000 */
[----:B------:R1:W5:Y:S02]  /*ed80*/  LDG.E.LTC128B.U16 R23, desc[UR36][R6.64+0x2] ;  /* 0x0000022406177981 */ /* 0x000364000c1e1520 */
.L_x_283:
[----:B------:R-:W-:Y:S05]  /*ed90*/  BSYNC B1 ;  /* 0x0000000000017941 */ /* 0x000fea0003800000 */
.L_x_282:
[----:B0----5:R-:W-:Y:S01]  /*eda0*/  IMAD.U32 R3, R23, 0x10000, RZ ;  /* 0x0001000017037824 */ /* 0x021fe200078e00ff */
[----:B------:R-:W-:Y:S01]  /*edb0*/  ISETP.GT.AND P1, PT, R17, 0x88, PT ;  /* 0x000000881100780c */ /* 0x000fe20003f24270 */
[----:B------:R-:W-:Y:S01]  /*edc0*/  IMAD.WIDE.U32 R14, R167, R14, R154 ;  /* 0x0000000ea70e7225 */ /* 0x000fe200078e009a */
[----:B------:R-:W-:Y:S03]  /*edd0*/  BSSY B1, `(.L_x_284) ;  /* 0x0000010000017945 */ /* 0x000fe60003800000 */
[----:B------:R-:W-:Y:S01]  /*ede0*/  FMUL R10, R3, R16 ;  /* 0x00000010030a7220 */ /* 0x000fe20000400000 */
[----:B------:R-:W-:Y:S01]  /*edf0*/  ISETP.GT.AND P3, PT, R0, RZ, P1 ;  /* 0x000000ff0000720c */ /* 0x000fe20000f64270 */
[----:B------:R-:W-:Y:S01]  /*ee00*/  IMAD.IADD R165, R165, 0x1, R15 ;  /* 0x00000001a5a57824 */ /* 0x000fe200078e020f */
[----:B------:R-:W-:Y:S01]  /*ee10*/  IADD3 R152, P4, R152, R14, RZ ;  /* 0x0000000e98987210 */ /* 0x000fe20007f9e0ff */
[----:B------:R-:W-:Y:S01]  /*ee20*/  FFMA R10, R25, R2, R10 ;  /* 0x00000002190a7223 */ /* 0x000fe2000000000a */
[----:B------:R-:W-:-:S02]  /*ee30*/  IADD3 R14, P5, R18, R14, RZ ;  /* 0x0000000e120e7210 */ /* 0x000fc40007fbe0ff */
[----:B------:R-:W-:Y:S02]  /*ee40*/  IADD3.X R20, R165, R21, RZ, P4, !PT ;  /* 0x00000015a5147210 */ /* 0x000fe400027fe4ff */
[----:B------:R-:W-:Y:S02]  /*ee50*/  F2FP.BF16.F32.PACK_AB R3, RZ, R10 ;  /* 0x0000000aff03723e */ /* 0x000fe400000010ff */
[C---:B------:R-:W-:Y:S02]  /*ee60*/  LEA R10, P4, R152.reuse, R12, 0x1 ;  /* 0x0000000c980a7211 */ /* 0x040fe400078808ff */
[----:B------:R-:W-:Y:S02]  /*ee70*/  PRMT R17, R3, 0x7610, R17 ;  /* 0x0000761003117816 */ /* 0x000fe40000000011 */
[----:B------:R-:W-:Y:S02]  /*ee80*/  LEA.HI.X R11, R152, R13, R20, 0x1, P4 ;  /* 0x0000000d980b7211 */ /* 0x000fe400020f0c14 */
[----:B------:R-:W-:Y:S01]  /*ee90*/  PRMT R3, R23, 0x7610, R3 ;  /* 0x0000761017037816 */ /* 0x000fe20000000003 */
[----:B------:R0:W-:Y:S01]  /*eea0*/  @P2 STG.E.U16 desc[UR36][R8.64+0x2], R17 ;  /* 0x0000021108002986 */ /* 0x0001e2000c101524 */
[----:B------:R-:W-:Y:S05]  /*eeb0*/  @!P3 BRA `(.L_x_285) ;  /* 0x000000000004b947 */ /* 0x000fea0003800000 */
[----:B------:R2:W5:Y:S02]  /*eec0*/  LDG.E.LTC128B.U16 R3, desc[UR36][R10.64] ;  /* 0x000000240a037981 */ /* 0x000564000c1e1520 */
.L_x_285:
[----:B------:R-:W-:Y:S05]  /*eed0*/  BSYNC B1 ;  /* 0x0000000000017941 */ /* 0x000fea0003800000 */
.L_x_284:
[----:B--2--5:R-:W-:Y:S01]  /*eee0*/  IMAD.U32 R11, R3, 0x10000, RZ ;  /* 0x00010000030b7824 */ /* 0x024fe200078e00ff */
[----:B------:R-:W-:Y:S01]  /*eef0*/  IADD3 R10, P2, R8, R158, RZ ;  /* 0x0000009e080a7210 */ /* 0x000fe20007f5e0ff */
[----:B------:R-:W-:Y:S01]  /*ef00*/  IMAD.X R15, R19, 0x1, R165, P5 ;  /* 0x00000001130f7824 */ /* 0x000fe200028e06a5 */
[----:B------:R-:W-:Y:S01]  /*ef10*/  ISETP.GT.AND P5, PT, R0, 0x1, P1 ;  /* 0x000000010000780c */ /* 0x000fe20000fa4270 */
[----:B------:R-:W-:Y:S01]  /*ef20*/  FMUL R11, R11, R16 ;  /* 0x000000100b0b7220 */ /* 0x000fe20000400000 */
[----:B------:R-:W-:Y:S01]  /*ef30*/  BSSY B1, `(.L_x_286) ;  /* 0x000000b000017945 */ /* 0x000fe20003800000 */
[----:B------:R-:W-:-:S04]  /*ef40*/  IMAD.WIDE.U32 R22, R22, UR43, R14 ;  /* 0x0000002b16167c25 */ /* 0x000fc8000f8e000e */
[----:B------:R-:W-:Y:S01]  /*ef50*/  FFMA R11, R26, R2, R11 ;  /* 0x000000021a0b7223 */ /* 0x000fe2000000000b */
[----:B------:R-:W-:Y:S01]  /*ef60*/  IMAD.IADD R157, R157, 0x1, R23 ;  /* 0x000000019d9d7824 */ /* 0x000fe200078e0217 */
[----:B------:R-:W-:-:S03]  /*ef70*/  LEA R12, P4, R22, R12, 0x1 ;  /* 0x0000000c160c7211 */ /* 0x000fc600078808ff */
[----:B------:R-:W-:Y:S02]  /*ef80*/  F2FP.BF16.F32.PACK_AB R14, RZ, R11 ;  /* 0x0000000bff0e723e */ /* 0x000fe400000010ff */
[----:B------:R-:W-:Y:S02]  /*ef90*/  IADD3.X R11, R9, R156, RZ, P2, !PT ;  /* 0x0000009c090b7210 */ /* 0x000fe400017fe4ff */
[----:B------:R-:W-:-:S03]  /*efa0*/  LEA.HI.X R13, R22, R13, R157, 0x1, P4 ;  /* 0x0000000d160d7211 */ /* 0x000fc600020f0c9d */
[----:B------:R2:W-:Y:S01]  /*efb0*/  @P3 STG.E.U16 desc[UR36][R10.64], R14 ;  /* 0x0000000e0a003986 */ /* 0x0005e2000c101524 */
[----:B------:R-:W-:Y:S05]  /*efc0*/  @!P5 BRA `(.L_x_287) ;  /* 0x000000000004d947 */ /* 0x000fea0003800000 */
[----:B------:R3:W5:Y:S02]  /*efd0*/  LDG.E.LTC128B.U16 R3, desc[UR36][R12.64+0x2] ;  /* 0x000002240c037981 */ /* 0x000764000c1e1520 */
.L_x_287:
[----:B------:R-:W-:Y:S05]  /*efe0*/  BSYNC B1 ;  /* 0x0000000000017941 */ /* 0x000fea0003800000 */
.L_x_286:
[----:B-----5:R-:W-:Y:S01]  /*eff0*/  IMAD.U32 R15, R3, 0x10000, RZ ;  /* 0x00010000030f7824 */ /* 0x020fe200078e00ff */
[----:B------:R-:W-:Y:S01]  /*f000*/  ISETP.GT.AND P2, PT, R0, 0x8, P0 ;  /* 0x000000080000780c */ /* 0x000fe20000744270 */
[----:B------:R-:W-:Y:S02]  /*f010*/  BSSY B1, `(.L_x_288) ;  /* 0x0000007000017945 */ /* 0x000fe40003800000 */
[----:B--2---:R-:W-:-:S04]  /*f020*/  FMUL R14, R15, R16 ;  /* 0x000000100f0e7220 */ /* 0x004fc80000400000 */
[----:B------:R-:W-:-:S05]  /*f030*/  FFMA R14, R27, R2, R14 ;  /* 0x000000021b0e7223 */ /* 0x000fca000000000e */
[----:B------:R-:W-:-:S05]  /*f040*/  F2FP.BF16.F32.PACK_AB R14, RZ, R14 ;  /* 0x0000000eff0e723e */ /* 0x000fca00000010ff */
[----:B------:R2:W-:Y:S01]  /*f050*/  @P5 STG.E.U16 desc[UR36][R10.64+0x2], R14 ;  /* 0x0000020e0a005986 */ /* 0x0005e2000c101524 */
[----:B------:R-:W-:Y:S05]  /*f060*/  @!P2 BRA `(.L_x_289) ;  /* 0x000000000004a947 */ /* 0x000fea0003800000 */
[----:B------:R4:W5:Y:S02]  /*f070*/  LDG.E.LTC128B.U16 R3, desc[UR36][R6.64+0x10] ;  /* 0x0000102406037981 */ /* 0x000964000c1e1520 */
.L_x_289:
[----:B------:R-:W-:Y:S05]  /*f080*/  BSYNC B1 ;  /* 0x0000000000017941 */ /* 0x000fea0003800000 */
.L_x_288:
[----:B--2--5:R-:W-:Y:S01]  /*f090*/  IMAD.U32 R11, R3, 0x10000, RZ ;  /* 0x00010000030b7824 */ /* 0x024fe200078e00ff */
[----:B------:R-:W-:Y:S01]  /*f0a0*/  ISETP.GT.AND P3, PT, R0, 0x9, P0 ;  /* 0x000000090000780c */ /* 0x000fe20000764270 */
[----:B------:R-:W-:Y:S02]  /*f0b0*/  BSSY B1, `(.L_x_290) ;  /* 0x0000007000017945 */ /* 0x000fe40003800000 */
[----:B------:R-:W-:-:S04]  /*f0c0*/  FMUL R11, R11, R16 ;  /* 0x000000100b0b7220 */ /* 0x000fc80000400000 */
[----:B------:R-:W-:-:S05]  /*f0d0*/  FFMA R11, R28, R2, R11 ;  /* 0x000000021c0b7223 */ /* 0x000fca000000000b */
[----:B------:R-:W-:-:S05]  /*f0e0*/  F2FP.BF16.F32.PACK_AB R11, RZ, R11 ;  /* 0x0000000bff0b723e */ /* 0x000fca00000010ff */
[----:B------:R2:W-:Y:S01]  /*f0f0*/  @P2 STG.E.U16 desc[UR36][R8.64+0x10], R11 ;  /* 0x0000100b08002986 */ /* 0x0005e2000c101524 */
[----:B------:R-:W-:Y:S05]  /*f100*/  @!P3 BRA `(.L_x_291) ;  /* 0x000000000004b947 */ /* 0x000fea0003800000 */
[----:B------:R0:W5:Y:S02]  /*f110*/  LDG.E.LTC128B.U16 R3, desc[UR36][R6.64+0x12] ;  /* 0x0000122406037981 */ /* 0x000164000c1e1520 */
.L_x_291:
[----:B------:R-:W-:Y:S05]  /*f120*/  BSYNC B1 ;  /* 0x0000000000017941 */ /* 0x000fea0003800000 */
.L_x_290:
        /* <DEDUP_REMOVED lines=9> */
.L_x_293:
[----:B------:R-:W-:Y:S05]  /*f1c0*/  BSYNC B1 ;  /* 0x0000000000017941 */ /* 0x000fea0003800000 */
.L_x_292:
[----:B-----5:R-:W-:Y:S01]  /*f1d0*/  SHF.L.U32 R11, R3, 0x10, RZ ;  /* 0x00000010030b7819 */ /* 0x020fe200000006ff */
[----:B------:R-:W-:Y:S01]  /*f1e0*/  BSSY B1, `(.L_x_294) ;  /* 0x000000a000017945 */ /* 0x000fe20003800000 */
[----:B--2---:R-:W-:Y:S02]  /*f1f0*/  IADD3 R10, P3, R158, R8, RZ ;  /* 0x000000089e0a7210 */ /* 0x004fe40007f7e0ff */
[----:B------:R-:W-:Y:S01]  /*f200*/  ISETP.GT.AND P2, PT, R0, 0x9, P1 ;  /* 0x000000090000780c */ /* 0x000fe20000f44270 */
[----:B------:R-:W-:-:S04]  /*f210*/  FMUL R11, R11, R16 ;  /* 0x000000100b0b7220 */ /* 0x000fc80000400000 */
[----:B------:R-:W-:-:S05]  /*f220*/  FFMA R11, R30, R2, R11 ;  /* 0x000000021e0b7223 */ /* 0x000fca000000000b */
[----:B------:R-:W-:Y:S01]  /*f230*/  F2FP.BF16.F32.PACK_AB R14, RZ, R11 ;  /* 0x0000000bff0e723e */ /* 0x000fe200000010ff */
[----:B------:R-:W-:-:S05]  /*f240*/  IMAD.X R11, R156, 0x1, R9, P3 ;  /* 0x000000019c0b7824 */ /* 0x000fca00018e0609 */
[----:B------:R2:W-:Y:S01]  /*f250*/  @P4 STG.E.U16 desc[UR36][R10.64+0x10], R14 ;  /* 0x0000100e0a004986 */ /* 0x0005e2000c101524 */
[----:B------:R-:W-:Y:S05]  /*f260*/  @!P2 BRA `(.L_x_295) ;  /* 0x000000000004a947 */ /* 0x000fea0003800000 */
[----:B------:R0:W5:Y:S02]  /*f270*/  LDG.E.LTC128B.U16 R3, desc[UR36][R12.64+0x12] ;  /* 0x000012240c037981 */ /* 0x000164000c1e1520 */
.L_x_295:
[----:B------:R-:W-:Y:S05]  /*f280*/  BSYNC B1 ;  /* 0x0000000000017941 */ /* 0x000fea0003800000 */
.L_x_294:
[----:B--2--5:R-:W-:Y:S01]  /*f290*/  IMAD.U32 R11, R3, 0x10000, RZ ;  /* 0x00010000030b7824 */ /* 0x024fe200078e00ff */
[----:B------:R-:W-:Y:S01]  /*f2a0*/  IADD3 R158, P3, P4, R158, R4, R159 ;  /* 0x000000049e9e7210 */ /* 0x000fe20007c7e09f */
[----:B------:R-:W-:Y:S01]  /*f2b0*/  BSSY B1, `(.L_x_296) ;  /* 0x0000009000017945 */ /* 0x000fe20003800000 */
[----:B------:R-:W-:Y:S01]  /*f2c0*/  ISETP.GT.AND P5, PT, R0, 0x10, P0 ;  /* 0x000000100000780c */ /* 0x000fe200007a4270 */
[----:B------:R-:W-:Y:S01]  /*f2d0*/  FMUL R10, R11, R16 ;  /* 0x000000100b0a7220 */ /* 0x000fe20000400000 */
[----:B------:R-:W-:-:S03]  /*f2e0*/  IADD3.X R159, R156, R5, R161, P3, P4 ;  /* 0x000000059c9f7210 */ /* 0x000fc60001fe84a1 */
[----:B------:R-:W-:-:S05]  /*f2f0*/  FFMA R10, R31, R2, R10 ;  /* 0x000000021f0a7223 */ /* 0x000fca000000000a */
[----:B------:R-:W-:-:S05]  /*f300*/  F2FP.BF16.F32.PACK_AB R10, RZ, R10 ;  /* 0x0000000aff0a723e */ /* 0x000fca00000010ff */
[----:B------:R2:W-:Y:S01]  /*f310*/  @P2 STG.E.U16 desc[UR36][R158.64+0x12], R10 ;  /* 0x0000120a9e002986 */ /* 0x0005e2000c101524 */
[----:B------:R-:W-:Y:S05]  /*f320*/  @!P5 BRA `(.L_x_297) ;  /* 0x000000000004d947 */ /* 0x000fea0003800000 */
[----:B------:R0:W5:Y:S02]  /*f330*/  LDG.E.LTC128B.U16 R3, desc[UR36][R6.64+0x20] ;  /* 0x0000202406037981 */ /* 0x000164000c1e1520 */
.L_x_297:
[----:B------:R-:W-:Y:S05]  /*f340*/  BSYNC B1 ;  /* 0x0000000000017941 */ /* 0x000fea0003800000 */
.L_x_296:
[----:B-----5:R-:W-:Y:S01]  /*f350*/  IMAD.U32 R5, R3, 0x10000, RZ ;  /* 0x0001000003057824 */ /* 0x020fe200078e00ff */
        /* <DEDUP_REMOVED lines=8> */
.L_x_299:
[----:B------:R-:W-:Y:S05]  /*f3e0*/  BSYNC B1 ;  /* 0x0000000000017941 */ /* 0x000fea0003800000 */
.L_x_298:
[----:B0----5:R-:W-:Y:S01]  /*f3f0*/  SHF.L.U32 R5, R3, 0x10, RZ ;  /* 0x0000001003057819 */ /* 0x021fe200000006ff */
[----:B------:R-:W-:Y:S01]  /*f400*/  BSSY B1, `(.L_x_300) ;  /* 0x0000008000017945 */ /* 0x000fe20003800000 */
[----:B------:R-:W-:-:S03]  /*f410*/  ISETP.GT.AND P3, PT, R0, 0x10, P1 ;  /* 0x000000100000780c */ /* 0x000fc60000f64270 */
[----:B------:R-:W-:-:S04]  /*f420*/  FMUL R4, R5, R16 ;  /* 0x0000001005047220 */ /* 0x000fc80000400000 */
[----:B------:R-:W-:-:S05]  /*f430*/  FFMA R4, R33, R2, R4 ;  /* 0x0000000221047223 */ /* 0x000fca0000000004 */
[----:B------:R-:W-:-:S05]  /*f440*/  F2FP.BF16.F32.PACK_AB R4, RZ, R4 ;  /* 0x00000004ff04723e */ /* 0x000fca00000010ff */
[----:B------:R0:W-:Y:S01]  /*f450*/  @P2 STG.E.U16 desc[UR36][R8.64+0x22], R4 ;  /* 0x0000220408002986 */ /* 0x0001e2000c101524 */
[----:B------:R-:W-:Y:S05]  /*f460*/  @!P3 BRA `(.L_x_301) ;  /* 0x000000000004b947 */ /* 0x000fea0003800000 */
[----:B------:R0:W5:Y:S02]  /*f470*/  LDG.E.LTC128B.U16 R3, desc[UR36][R12.64+0x20] ;  /* 0x000020240c037981 */ /* 0x000164000c1e1520 */
.L_x_301:
[----:B------:R-:W-:Y:S05]  /*f480*/  BSYNC B1 ;  /* 0x0000000000017941 */ /* 0x000fea0003800000 */
.L_x_300:
[----:B-----5:R-:W-:Y:S01]  /*f490*/  IMAD.U32 R5, R3, 0x10000, RZ ;  /* 0x0001000003057824 */ /* 0x020fe200078e00ff */
[----:B------:R-:W-:Y:S01]  /*f4a0*/  ISETP.GT.AND P2, PT, R0, 0x11, P1 ;  /* 0x000000110000780c */ /* 0x000fe20000f44270 */
[----:B0-----:R-:W-:Y:S01]  /*f4b0*/  @P3 IMAD.MOV.U32 R4, RZ, RZ, R158 ;  /* 0x000000ffff043224 */ /* 0x001fe200078e009e */
[----:B------:R-:W-:Y:S01]  /*f4c0*/  BSSY B1, `(.L_x_302) ;  /* 0x0000009000017945 */ /* 0x000fe20003800000 */
[----:B------:R-:W-:-:S04]  /*f4d0*/  FMUL R5, R5, R16 ;  /* 0x0000001005057220 */ /* 0x000fc80000400000 */
[----:B------:R-:W-:-:S05]  /*f4e0*/  FFMA R5, R34, R2, R5 ;  /* 0x0000000222057223 */ /* 0x000fca0000000005 */
[----:B------:R-:W-:-:S04]  /*f4f0*/  F2FP.BF16.F32.PACK_AB R5, RZ, R5 ;  /* 0x00000005ff05723e */ /* 0x000fc800000010ff */
[----:B--2---:R-:W-:Y:S01]  /*f500*/  PRMT R10, R5, 0x7610, R10 ;  /* 0x00007610050a7816 */ /* 0x004fe2000000000a */
[----:B------:R-:W-:-:S05]  /*f510*/  @P3 IMAD.MOV.U32 R5, RZ, RZ, R159 ;  /* 0x000000ffff053224 */ /* 0x000fca00078e009f */
[----:B------:R0:W-:Y:S01]  /*f520*/  @P3 STG.E.U16 desc[UR36][R4.64+0x20], R10 ;  /* 0x0000200a04003986 */ /* 0x0001e2000c101524 */
[----:B------:R-:W-:Y:S05]  /*f530*/  @!P2 BRA `(.L_x_303) ;  /* 0x000000000004a947 */ /* 0x000fea0003800000 */
[----:B------:R2:W5:Y:S02]  /*f540*/  LDG.E.LTC128B.U16 R3, desc[UR36][R12.64+0x22] ;  /* 0x000022240c037981 */ /* 0x000564000c1e1520 */
.L_x_303:
[----:B------:R-:W-:Y:S05]  /*f550*/  BSYNC B1 ;  /* 0x0000000000017941 */ /* 0x000fea0003800000 */
.L_x_302:
[----:B0----5:R-:W-:Y:S01]  /*f560*/  SHF.L.U32 R5, R3, 0x10, RZ ;  /* 0x0000001003057819 */ /* 0x021fe200000006ff */
[----:B------:R-:W-:Y:S01]  /*f570*/  BSSY B1, `(.L_x_304) ;  /* 0x000000b000017945 */ /* 0x000fe20003800000 */
[----:B------:R-:W-:-:S03]  /*f580*/  ISETP.GT.AND P3, PT, R0, 0x18, P0 ;  /* 0x000000180000780c */ /* 0x000fc60000764270 */
[----:B------:R-:W-:Y:S01]  /*f590*/  FMUL R4, R5, R16 ;  /* 0x0000001005047220 */ /* 0x000fe20000400000 */
[----:B------:R-:W-:-:S03]  /*f5a0*/  @P2 IMAD.MOV.U32 R5, RZ, RZ, R159 ;  /* 0x000000ffff052224 */ /* 0x000fc600078e009f */
[----:B------:R-:W-:-:S05]  /*f5b0*/  FFMA R4, R35, R2, R4 ;  /* 0x0000000223047223 */ /* 0x000fca0000000004 */
[----:B------:R-:W-:-:S04]  /*f5c0*/  F2FP.BF16.F32.PACK_AB R4, RZ, R4 ;  /* 0x00000004ff04723e */ /* 0x000fc800000010ff */
[----:B------:R-:W-:Y:S01]  /*f5d0*/  PRMT R10, R4, 0x7610, R10 ;  /* 0x00007610040a7816 */ /* 0x000fe2000000000a */
[----:B------:R-:W-:-:S05]  /*f5e0*/  @P2 IMAD.MOV.U32 R4, RZ, RZ, R158 ;  /* 0x000000ffff042224 */ /* 0x000fca00078e009e */
[----:B------:R0:W-:Y:S01]  /*f5f0*/  @P2 STG.E.U16 desc[UR36][R4.64+0x22], R10 ;  /* 0x0000220a04002986 */ /* 0x0001e2000c101524 */
[----:B------:R-:W-:Y:S05]  /*f600*/  @!P3 BRA `(.L_x_305) ;  /* 0x000000000004b947 */ /* 0x000fea0003800000 */
[----:B------:R0:W5:Y:S02]  /*f610*/  LDG.E.LTC128B.U16 R3, desc[UR36][R6.64+0x30] ;  /* 0x0000302406037981 */ /* 0x000164000c1e1520 */
.L_x_305:
[----:B------:R-:W-:Y:S05]  /*f620*/  BSYNC B1 ;  /* 0x0000000000017941 */ /* 0x000fea0003800000 */
.L_x_304:
[----:B0----5:R-:W-:Y:S01]  /*f630*/  IMAD.U32 R5, R3, 0x10000, RZ ;  /* 0x0001000003057824 */ /* 0x021fe200078e00ff */
        /* <DEDUP_REMOVED lines=8> */
.L_x_307:
[----:B------:R-:W-:Y:S05]  /*f6c0*/  BSYNC B1 ;  /* 0x0000000000017941 */ /* 0x000fea0003800000 */
.L_x_306:
        /* <DEDUP_REMOVED lines=9> */
.L_x_309:
[----:B------:R-:W-:Y:S05]  /*f760*/  BSYNC B1 ;  /* 0x0000000000017941 */ /* 0x000fea0003800000 */
.L_x_308:
[----:B-----5:R-:W-:Y:S01]  /*f770*/  IMAD.U32 R5, R3, 0x10000, RZ ;  /* 0x0001000003057824 */ /* 0x020fe200078e00ff */
[----:B------:R-:W-:Y:S01]  /*f780*/  ISETP.GT.AND P2, PT, R0, 0x19, P1 ;  /* 0x000000190000780c */ /* 0x000fe20000f44270 */
[----:B0-----:R-:W-:Y:S01]  /*f790*/  @P3 IMAD.MOV.U32 R4, RZ, RZ, R158 ;  /* 0x000000ffff043224 */ /* 0x001fe200078e009e */
[----:B------:R-:W-:Y:S01]  /*f7a0*/  BSSY B1, `(.L_x_310) ;  /* 0x0000009000017945 */ /* 0x000fe20003800000 */
[----:B------:R-:W-:-:S04]  /*f7b0*/  FMUL R5, R5, R16 ;  /* 0x0000001005057220 */ /* 0x000fc80000400000 */
[----:B------:R-:W-:-:S05]  /*f7c0*/  FFMA R5, R38, R2, R5 ;  /* 0x0000000226057223 */ /* 0x000fca0000000005 */
[----:B------:R-:W-:-:S04]  /*f7d0*/  F2FP.BF16.F32.PACK_AB R5, RZ, R5 ;  /* 0x00000005ff05723e */ /* 0x000fc800000010ff */
[----:B------:R-:W-:Y:S01]  /*f7e0*/  PRMT R10, R5, 0x7610, R10 ;  /* 0x00007610050a7816 */ /* 0x000fe2000000000a */
[----:B------:R-:W-:-:S05]  /*f7f0*/  @P3 IMAD.MOV.U32 R5, RZ, RZ, R159 ;  /* 0x000000ffff053224 */ /* 0x000fca00078e009f */
[----:B------:R0:W-:Y:S01]  /*f800*/  @P3 STG.E.U16 desc[UR36][R4.64+0x30], R10 ;  /* 0x0000300a04003986 */ /* 0x0001e2000c101524 */
[----:B------:R-:W-:Y:S05]  /*f810*/  @!P2 BRA `(.L_x_311) ;  /* 0x000000000004a947 */ /* 0x000fea0003800000 */
[----:B------:R0:W5:Y:S02]  /*f820*/  LDG.E.LTC128B.U16 R3, desc[UR36][R12.64+0x32] ;  /* 0x000032240c037981 */ /* 0x000164000c1e1520 */
.L_x_311:
[----:B------:R-:W-:Y:S05]  /*f830*/  BSYNC B1 ;  /* 0x0000000000017941 */ /* 0x000fea0003800000 */
.L_x_310:
        /* <DEDUP_REMOVED lines=12> */
.L_x_313:
[----:B------:R-:W-:Y:S05]  /*f900*/  BSYNC B1 ;  /* 0x0000000000017941 */ /* 0x000fea0003800000 */
.L_x_312:
        /* <DEDUP_REMOVED lines=9> */
.L_x_315:
[----:B------:R-:W-:Y:S05]  /*f9a0*/  BSYNC B1 ;  /* 0x0000000000017941 */ /* 0x000fea0003800000 */
.L_x_314:
        /* <DEDUP_REMOVED lines=9> */
.L_x_317:
[----:B------:R-:W-:Y:S05]  /*fa40*/  BSYNC B1 ;  /* 0x0000000000017941 */ /* 0x000fea0003800000 */
.L_x_316:
        /* <DEDUP_REMOVED lines=12> */
.L_x_319:
[----:B------:R-:W-:Y:S05]  /*fb10*/  BSYNC B1 ;  /* 0x0000000000017941 */ /* 0x000fea0003800000 */
.L_x_318:
        /* <DEDUP_REMOVED lines=12> */
.L_x_321:
[----:B------:R-:W-:Y:S05]  /*fbe0*/  BSYNC B1 ;  /* 0x0000000000017941 */ /* 0x000fea0003800000 */
.L_x_320:
        /* <DEDUP_REMOVED lines=9> */
.L_x_323:
[----:B------:R-:W-:Y:S05]  /*fc80*/  BSYNC B1 ;  /* 0x0000000000017941 */ /* 0x000fea0003800000 */
.L_x_322:
        /* <DEDUP_REMOVED lines=9> */
.L_x_325:
[----:B------:R-:W-:Y:S05]  /*fd20*/  BSYNC B1 ;  /* 0x0000000000017941 */ /* 0x000fea0003800000 */
.L_x_324:
        /* <DEDUP_REMOVED lines=12> */
.L_x_327:
[----:B------:R-:W-:Y:S05]  /*fdf0*/  BSYNC B1 ;  /* 0x0000000000017941 */ /* 0x000fea0003800000 */
.L_x_326:
        /* <DEDUP_REMOVED lines=12> */
.L_x_329:
[----:B------:R-:W-:Y:S05]  /*fec0*/  BSYNC B1 ;  /* 0x0000000000017941 */ /* 0x000fea0003800000 */
.L_x_328:
        /* <DEDUP_REMOVED lines=9> */
.L_x_331:
[----:B------:R-:W-:Y:S05]  /*ff60*/  BSYNC B1 ;  /* 0x0000000000017941 */ /* 0x000fea0003800000 */
.L_x_330:
        /* <DEDUP_REMOVED lines=9> */
.L_x_333:
[----:B------:R-:W-:Y:S05]  /*10000*/  BSYNC B1 ;  /* 0x0000000000017941 */ /* 0x000fea0003800000 */
.L_x_332:
        /* <DEDUP_REMOVED lines=12> */
.L_x_335:
[----:B------:R-:W-:Y:S05]  /*100d0*/  BSYNC B1 ;  /* 0x0000000000017941 */ /* 0x000fea0003800000 */
.L_x_334:
        /* <DEDUP_REMOVED lines=12> */
.L_x_337:
[----:B------:R-:W-:Y:S05]  /*101a0*/  BSYNC B1 ;  /* 0x0000000000017941 */ /* 0x000fea0003800000 */
.L_x_336:
        /* <DEDUP_REMOVED lines=9> */
.L_x_339:
[----:B------:R-:W-:Y:S05]  /*10240*/  BSYNC B1 ;  /* 0x0000000000017941 */ /* 0x000fea0003800000 */
.L_x_338:
        /* <DEDUP_REMOVED lines=9> */
.L_x_341:
[----:B------:R-:W-:Y:S05]  /*102e0*/  BSYNC B1 ;  /* 0x0000000000017941 */ /* 0x000fea0003800000 */
.L_x_340:
        /* <DEDUP_REMOVED lines=12> */
.L_x_343:
[----:B------:R-:W-:Y:S05]  /*103b0*/  BSYNC B1 ;  /* 0x0000000000017941 */ /* 0x000fea0003800000 */
.L_x_342:
        /* <DEDUP_REMOVED lines=12> */
.L_x_345:
[----:B------:R-:W-:Y:S05]  /*10480*/  BSYNC B1 ;  /* 0x0000000000017941 */ /* 0x000fea0003800000 */
.L_x_344:
        /* <DEDUP_REMOVED lines=9> */
.L_x_347:
[----:B------:R-:W-:Y:S05]  /*10520*/  BSYNC B1 ;  /* 0x0000000000017941 */ /* 0x000fea0003800000 */
.L_x_346:
        /* <DEDUP_REMOVED lines=9> */
.L_x_349:
[----:B------:R-:W-:Y:S05]  /*105c0*/  BSYNC B1 ;  /* 0x0000000000017941 */ /* 0x000fea0003800000 */
.L_x_348:
        /* <DEDUP_REMOVED lines=12> */
.L_x_351:
[----:B------:R-:W-:Y:S05]  /*10690*/  BSYNC B1 ;  /* 0x0000000000017941 */ /* 0x000fea0003800000 */
.L_x_350:
        /* <DEDUP_REMOVED lines=12> */
.L_x_353:
[----:B------:R-:W-:Y:S05]  /*10760*/  BSYNC B1 ;  /* 0x0000000000017941 */ /* 0x000fea0003800000 */
.L_x_352:
        /* <DEDUP_REMOVED lines=9> */
.L_x_355:
[----:B------:R-:W-:Y:S05]  /*10800*/  BSYNC B1 ;  /* 0x0000000000017941 */ /* 0x000fea0003800000 */
.L_x_354:
        /* <DEDUP_REMOVED lines=9> */
.L_x_357:
[----:B------:R-:W-:Y:S05]  /*108a0*/  BSYNC B1 ;  /* 0x0000000000017941 */ /* 0x000fea0003800000 */
.L_x_356:
        /* <DEDUP_REMOVED lines=12> */
.L_x_359:
[----:B------:R-:W-:Y:S05]  /*10970*/  BSYNC B1 ;  /* 0x0000000000017941 */ /* 0x000fea0003800000 */
.L_x_358:
        /* <DEDUP_REMOVED lines=12> */
.L_x_361:
[----:B------:R-:W-:Y:S05]  /*10a40*/  BSYNC B1 ;  /* 0x0000000000017941 */ /* 0x000fea0003800000 */
.L_x_360:
        /* <DEDUP_REMOVED lines=9> */
.L_x_363:
[----:B------:R-:W-:Y:S05]  /*10ae0*/  BSYNC B1 ;  /* 0x0000000000017941 */ /* 0x000fea0003800000 */
.L_x_362:
        /* <DEDUP_REMOVED lines=9> */
.L_x_365:
[----:B------:R-:W-:Y:S05]  /*10b80*/  BSYNC B1 ;  /* 0x0000000000017941 */ /* 0x000fea0003800000 */
.L_x_364:
        /* <DEDUP_REMOVED lines=12> */
.L_x_367:
[----:B------:R-:W-:Y:S05]  /*10c50*/  BSYNC B1 ;  /* 0x0000000000017941 */ /* 0x000fea0003800000 */
.L_x_366:
        /* <DEDUP_REMOVED lines=12> */
.L_x_369:
[----:B------:R-:W-:Y:S05]  /*10d20*/  BSYNC B1 ;  /* 0x0000000000017941 */ /* 0x000fea0003800000 */
.L_x_368:
        /* <DEDUP_REMOVED lines=9> */
.L_x_371:
[----:B------:R-:W-:Y:S05]  /*10dc0*/  BSYNC B1 ;  /* 0x0000000000017941 */ /* 0x000fea0003800000 */
.L_x_370:
        /* <DEDUP_REMOVED lines=9> */
.L_x_373:
[----:B------:R-:W-:Y:S05]  /*10e60*/  BSYNC B1 ;  /* 0x0000000000017941 */ /* 0x000fea0003800000 */
.L_x_372:
        /* <DEDUP_REMOVED lines=12> */
.L_x_375:
[----:B------:R-:W-:Y:S05]  /*10f30*/  BSYNC B1 ;  /* 0x0000000000017941 */ /* 0x000fea0003800000 */
.L_x_374:
        /* <DEDUP_REMOVED lines=12> */
.L_x_377:
[----:B------:R-:W-:Y:S05]  /*11000*/  BSYNC B1 ;  /* 0x0000000000017941 */ /* 0x000fea0003800000 */
.L_x_376:
        /* <DEDUP_REMOVED lines=9> */
.L_x_379:
[----:B------:R-:W-:Y:S05]  /*110a0*/  BSYNC B1 ;  /* 0x0000000000017941 */ /* 0x000fea0003800000 */
.L_x_378:
        /* <DEDUP_REMOVED lines=9> */
.L_x_381:
[----:B------:R-:W-:Y:S05]  /*11140*/  BSYNC B1 ;  /* 0x0000000000017941 */ /* 0x000fea0003800000 */
.L_x_380:
        /* <DEDUP_REMOVED lines=12> */
.L_x_383:
[----:B------:R-:W-:Y:S05]  /*11210*/  BSYNC B1 ;  /* 0x0000000000017941 */ /* 0x000fea0003800000 */
.L_x_382:
        /* <DEDUP_REMOVED lines=12> */
.L_x_385:
[----:B------:R-:W-:Y:S05]  /*112e0*/  BSYNC B1 ;  /* 0x0000000000017941 */ /* 0x000fea0003800000 */
.L_x_384:
        /* <DEDUP_REMOVED lines=9> */
.L_x_387:
[----:B------:R-:W-:Y:S05]  /*11380*/  BSYNC B1 ;  /* 0x0000000000017941 */ /* 0x000fea0003800000 */
.L_x_386:
        /* <DEDUP_REMOVED lines=9> */
.L_x_389:
[----:B------:R-:W-:Y:S05]  /*11420*/  BSYNC B1 ;  /* 0x0000000000017941 */ /* 0x000fea0003800000 */
.L_x_388:
        /* <DEDUP_REMOVED lines=12> */
.L_x_391:
[----:B------:R-:W-:Y:S05]  /*114f0*/  BSYNC B1 ;  /* 0x0000000000017941 */ /* 0x000fea0003800000 */
.L_x_390:
        /* <DEDUP_REMOVED lines=12> */
.L_x_393:
[----:B------:R-:W-:Y:S05]  /*115c0*/  BSYNC B1 ;  /* 0x0000000000017941 */ /* 0x000fea0003800000 */
.L_x_392:
        /* <DEDUP_REMOVED lines=9> */
.L_x_395:
[----:B------:R-:W-:Y:S05]  /*11660*/  BSYNC B1 ;  /* 0x0000000000017941 */ /* 0x000fea0003800000 */
.L_x_394:
        /* <DEDUP_REMOVED lines=9> */
.L_x_397:
[----:B------:R-:W-:Y:S05]  /*11700*/  BSYNC B1 ;  /* 0x0000000000017941 */ /* 0x000fea0003800000 */
.L_x_396:
        /* <DEDUP_REMOVED lines=12> */
.L_x_399:
[----:B------:R-:W-:Y:S05]  /*117d0*/  BSYNC B1 ;  /* 0x0000000000017941 */ /* 0x000fea0003800000 */
.L_x_398:
        /* <DEDUP_REMOVED lines=12> */
.L_x_401:
[----:B------:R-:W-:Y:S05]  /*118a0*/  BSYNC B1 ;  /* 0x0000000000017941 */ /* 0x000fea0003800000 */
.L_x_400:
        /* <DEDUP_REMOVED lines=9> */
.L_x_403:
[----:B------:R-:W-:Y:S05]  /*11940*/  BSYNC B1 ;  /* 0x0000000000017941 */ /* 0x000fea0003800000 */
.L_x_402:
        /* <DEDUP_REMOVED lines=9> */
.L_x_405:
[----:B------:R-:W-:Y:S05]  /*119e0*/  BSYNC B1 ;  /* 0x0000000000017941 */ /* 0x000fea0003800000 */
.L_x_404:
        /* <DEDUP_REMOVED lines=12> */
.L_x_407:
[----:B------:R-:W-:Y:S05]  /*11ab0*/  BSYNC B1 ;  /* 0x0000000000017941 */ /* 0x000fea0003800000 */
.L_x_406:
        /* <DEDUP_REMOVED lines=12> */
.L_x_409:
[----:B------:R-:W-:Y:S05]  /*11b80*/  BSYNC B1 ;  /* 0x0000000000017941 */ /* 0x000fea0003800000 */
.L_x_408:
        /* <DEDUP_REMOVED lines=9> */
.L_x_411:
[----:B------:R-:W-:Y:S05]  /*11c20*/  BSYNC B1 ;  /* 0x0000000000017941 */ /* 0x000fea0003800000 */
.L_x_410:
        /* <DEDUP_REMOVED lines=9> */
.L_x_413:
[----:B------:R-:W-:Y:S05]  /*11cc0*/  BSYNC B1 ;  /* 0x0000000000017941 */ /* 0x000fea0003800000 */
.L_x_412:
        /* <DEDUP_REMOVED lines=12> */
.L_x_415:
[----:B------:R-:W-:Y:S05]  /*11d90*/  BSYNC B1 ;  /* 0x0000000000017941 */ /* 0x000fea0003800000 */
.L_x_414:
        /* <DEDUP_REMOVED lines=12> */
.L_x_417:
[----:B------:R-:W-:Y:S05]  /*11e60*/  BSYNC B1 ;  /* 0x0000000000017941 */ /* 0x000fea0003800000 */
.L_x_416:
        /* <DEDUP_REMOVED lines=9> */
.L_x_419:
[----:B------:R-:W-:Y:S05]  /*11f00*/  BSYNC B1 ;  /* 0x0000000000017941 */ /* 0x000fea0003800000 */
.L_x_418:
        /* <DEDUP_REMOVED lines=9> */
.L_x_421:
[----:B------:R-:W-:Y:S05]  /*11fa0*/  BSYNC B1 ;  /* 0x0000000000017941 */ /* 0x000fea0003800000 */
.L_x_420:
        /* <DEDUP_REMOVED lines=12> */
.L_x_423:
[----:B------:R-:W-:Y:S05]  /*12070*/  BSYNC B1 ;  /* 0x0000000000017941 */ /* 0x000fea0003800000 */
.L_x_422:
        /* <DEDUP_REMOVED lines=12> */
.L_x_425:
[----:B------:R-:W-:Y:S05]  /*12140*/  BSYNC B1 ;  /* 0x0000000000017941 */ /* 0x000fea0003800000 */
.L_x_424:
        /* <DEDUP_REMOVED lines=9> */
.L_x_427:
[----:B------:R-:W-:Y:S05]  /*121e0*/  BSYNC B1 ;  /* 0x0000000000017941 */ /* 0x000fea0003800000 */
.L_x_426:
        /* <DEDUP_REMOVED lines=9> */
.L_x_429:
[----:B------:R-:W-:Y:S05]  /*12280*/  BSYNC B1 ;  /* 0x0000000000017941 */ /* 0x000fea0003800000 */
.L_x_428:
        /* <DEDUP_REMOVED lines=12> */
.L_x_431:
[----:B------:R-:W-:Y:S05]  /*12350*/  BSYNC B1 ;  /* 0x0000000000017941 */ /* 0x000fea0003800000 */
.L_x_430:
        /* <DEDUP_REMOVED lines=12> */
.L_x_433:
[----:B------:R-:W-:Y:S05]  /*12420*/  BSYNC B1 ;  /* 0x0000000000017941 */ /* 0x000fea0003800000 */
.L_x_432:
        /* <DEDUP_REMOVED lines=9> */
.L_x_435:
[----:B------:R-:W-:Y:S05]  /*124c0*/  BSYNC B1 ;  /* 0x0000000000017941 */ /* 0x000fea0003800000 */
.L_x_434:
        /* <DEDUP_REMOVED lines=9> */
.L_x_437:
[----:B------:R-:W-:Y:S05]  /*12560*/  BSYNC B1 ;  /* 0x0000000000017941 */ /* 0x000fea0003800000 */
.L_x_436:
        /* <DEDUP_REMOVED lines=12> */
.L_x_439:
[----:B------:R-:W-:Y:S05]  /*12630*/  BSYNC B1 ;  /* 0x0000000000017941 */ /* 0x000fea0003800000 */
.L_x_438:
        /* <DEDUP_REMOVED lines=12> */
.L_x_441:
[----:B------:R-:W-:Y:S05]  /*12700*/  BSYNC B1 ;  /* 0x0000000000017941 */ /* 0x000fea0003800000 */
.L_x_440:
        /* <DEDUP_REMOVED lines=9> */
.L_x_443:
[----:B------:R-:W-:Y:S05]  /*127a0*/  BSYNC B1 ;  /* 0x0000000000017941 */ /* 0x000fea0003800000 */
.L_x_442:
        /* <DEDUP_REMOVED lines=9> */
.L_x_445:
[----:B------:R-:W-:Y:S05]  /*12840*/  BSYNC B1 ;  /* 0x0000000000017941 */ /* 0x000fea0003800000 */
.L_x_444:
        /* <DEDUP_REMOVED lines=12> */
.L_x_447:
[----:B------:R-:W-:Y:S05]  /*12910*/  BSYNC B1 ;  /* 0x0000000000017941 */ /* 0x000fea0003800000 */
.L_x_446:
        /* <DEDUP_REMOVED lines=12> */
.L_x_449:
[----:B------:R-:W-:Y:S05]  /*129e0*/  BSYNC B1 ;  /* 0x0000000000017941 */ /* 0x000fea0003800000 */
.L_x_448:
        /* <DEDUP_REMOVED lines=9> */
.L_x_451:
[----:B------:R-:W-:Y:S05]  /*12a80*/  BSYNC B1 ;  /* 0x0000000000017941 */ /* 0x000fea0003800000 */
.L_x_450:
        /* <DEDUP_REMOVED lines=9> */
.L_x_453:
[----:B------:R-:W-:Y:S05]  /*12b20*/  BSYNC B1 ;  /* 0x0000000000017941 */ /* 0x000fea0003800000 */
.L_x_452:
        /* <DEDUP_REMOVED lines=12> */
.L_x_455:
[----:B------:R-:W-:Y:S05]  /*12bf0*/  BSYNC B1 ;  /* 0x0000000000017941 */ /* 0x000fea0003800000 */
.L_x_454:
        /* <DEDUP_REMOVED lines=12> */
.L_x_457:
[----:B------:R-:W-:Y:S05]  /*12cc0*/  BSYNC B1 ;  /* 0x0000000000017941 */ /* 0x000fea0003800000 */
.L_x_456:
        /* <DEDUP_REMOVED lines=9> */
.L_x_459:
[----:B------:R-:W-:Y:S05]  /*12d60*/  BSYNC B1 ;  /* 0x0000000000017941 */ /* 0x000fea0003800000 */
.L_x_458:
        /* <DEDUP_REMOVED lines=9> */
.L_x_461:
[----:B------:R-:W-:Y:S05]  /*12e00*/  BSYNC B1 ;  /* 0x0000000000017941 */ /* 0x000fea0003800000 */
.L_x_460:
        /* <DEDUP_REMOVED lines=12> */
.L_x_463:
[----:B------:R-:W-:Y:S05]  /*12ed0*/  BSYNC B1 ;  /* 0x0000000000017941 */ /* 0x000fea0003800000 */
.L_x_462:
        /* <DEDUP_REMOVED lines=12> */
.L_x_465:
[----:B------:R-:W-:Y:S05]  /*12fa0*/  BSYNC B1 ;  /* 0x0000000000017941 */ /* 0x000fea0003800000 */
.L_x_464:
        /* <DEDUP_REMOVED lines=9> */
.L_x_467:
[----:B------:R-:W-:Y:S05]  /*13040*/  BSYNC B1 ;  /* 0x0000000000017941 */ /* 0x000fea0003800000 */
.L_x_466:
        /* <DEDUP_REMOVED lines=9> */
.L_x_469:
[----:B------:R-:W-:Y:S05]  /*130e0*/  BSYNC B1 ;  /* 0x0000000000017941 */ /* 0x000fea0003800000 */
.L_x_468:
        /* <DEDUP_REMOVED lines=12> */
.L_x_471:
[----:B------:R-:W-:Y:S05]  /*131b0*/  BSYNC B1 ;  /* 0x0000000000017941 */ /* 0x000fea0003800000 */
.L_x_470:
        /* <DEDUP_REMOVED lines=12> */
.L_x_473:
[----:B------:R-:W-:Y:S05]  /*13280*/  BSYNC B1 ;  /* 0x0000000000017941 */ /* 0x000fea0003800000 */
.L_x_472:
        /* <DEDUP_REMOVED lines=9> */
.L_x_475:
[----:B------:R-:W-:Y:S05]  /*13320*/  BSYNC B1 ;  /* 0x0000000000017941 */ /* 0x000fea0003800000 */
.L_x_474:
        /* <DEDUP_REMOVED lines=9> */
.L_x_477:
[----:B------:R-:W-:Y:S05]  /*133c0*/  BSYNC B1 ;  /* 0x0000000000017941 */ /* 0x000fea0003800000 */
.L_x_476:
        /* <DEDUP_REMOVED lines=12> */
.L_x_479:
[----:B------:R-:W-:Y:S05]  /*13490*/  BSYNC B1 ;  /* 0x0000000000017941 */ /* 0x000fea0003800000 */
.L_x_478:
        /* <DEDUP_REMOVED lines=12> */
.L_x_481:
[----:B------:R-:W-:Y:S05]  /*13560*/  BSYNC B1 ;  /* 0x0000000000017941 */ /* 0x000fea0003800000 */
.L_x_480:
        /* <DEDUP_REMOVED lines=9> */
.L_x_483:
[----:B------:R-:W-:Y:S05]  /*13600*/  BSYNC B1 ;  /* 0x0000000000017941 */ /* 0x000fea0003800000 */
.L_x_482:
        /* <DEDUP_REMOVED lines=9> */
.L_x_485:
[----:B------:R-:W-:Y:S05]  /*136a0*/  BSYNC B1 ;  /* 0x0000000000017941 */ /* 0x000fea0003800000 */
.L_x_484:
        /* <DEDUP_REMOVED lines=12> */
.L_x_487:
[----:B------:R-:W-:Y:S05]  /*13770*/  BSYNC B1 ;  /* 0x0000000000017941 */ /* 0x000fea0003800000 */
.L_x_486:
        /* <DEDUP_REMOVED lines=12> */
.L_x_489:
[----:B------:R-:W-:Y:S05]  /*13840*/  BSYNC B1 ;  /* 0x0000000000017941 */ /* 0x000fea0003800000 */
.L_x_488:
        /* <DEDUP_REMOVED lines=9> */
.L_x_491:
[----:B------:R-:W-:Y:S05]  /*138e0*/  BSYNC B1 ;  /* 0x0000000000017941 */ /* 0x000fea0003800000 */
.L_x_490:
        /* <DEDUP_REMOVED lines=9> */
.L_x_493:
[----:B------:R-:W-:Y:S05]  /*13980*/  BSYNC B1 ;  /* 0x0000000000017941 */ /* 0x000fea0003800000 */
.L_x_492:
        /* <DEDUP_REMOVED lines=12> */
.L_x_495:
[----:B------:R-:W-:Y:S05]  /*13a50*/  BSYNC B1 ;  /* 0x0000000000017941 */ /* 0x000fea0003800000 */
.L_x_494:
        /* <DEDUP_REMOVED lines=12> */
.L_x_497:
[----:B------:R-:W-:Y:S05]  /*13b20*/  BSYNC B1 ;  /* 0x0000000000017941 */ /* 0x000fea0003800000 */
.L_x_496:
        /* <DEDUP_REMOVED lines=9> */
.L_x_499:
[----:B------:R-:W-:Y:S05]  /*13bc0*/  BSYNC B1 ;  /* 0x0000000000017941 */ /* 0x000fea0003800000 */
.L_x_498:
        /* <DEDUP_REMOVED lines=9> */
.L_x_501:
[----:B------:R-:W-:Y:S05]  /*13c60*/  BSYNC B1 ;  /* 0x0000000000017941 */ /* 0x000fea0003800000 */
.L_x_500:
        /* <DEDUP_REMOVED lines=12> */
.L_x_503:
[----:B------:R-:W-:Y:S05]  /*13d30*/  BSYNC B1 ;  /* 0x0000000000017941 */ /* 0x000fea0003800000 */
.L_x_502:
        /* <DEDUP_REMOVED lines=12> */
.L_x_505:
[----:B------:R-:W-:Y:S05]  /*13e00*/  BSYNC B1 ;  /* 0x0000000000017941 */ /* 0x000fea0003800000 */
.L_x_504:
        /* <DEDUP_REMOVED lines=9> */
.L_x_507:
[----:B------:R-:W-:Y:S05]  /*13ea0*/  BSYNC B1 ;  /* 0x0000000000017941 */ /* 0x000fea0003800000 */
.L_x_506:
        /* <DEDUP_REMOVED lines=9> */
.L_x_509:
[----:B------:R-:W-:Y:S05]  /*13f40*/  BSYNC B1 ;  /* 0x0000000000017941 */ /* 0x000fea0003800000 */
.L_x_508:
        /* <DEDUP_REMOVED lines=12> */
.L_x_511:
[----:B------:R-:W-:Y:S05]  /*14010*/  BSYNC B1 ;  /* 0x0000000000017941 */ /* 0x000fea0003800000 */
.L_x_510:
        /* <DEDUP_REMOVED lines=12> */
.L_x_513:
[----:B------:R-:W-:Y:S05]  /*140e0*/  BSYNC B1 ;  /* 0x0000000000017941 */ /* 0x000fea0003800000 */
.L_x_512:
        /* <DEDUP_REMOVED lines=9> */
.L_x_515:
[----:B------:R-:W-:Y:S05]  /*14180*/  BSYNC B1 ;  /* 0x0000000000017941 */ /* 0x000fea0003800000 */
.L_x_514:
        /* <DEDUP_REMOVED lines=9> */
.L_x_517:
[----:B------:R-:W-:Y:S05]  /*14220*/  BSYNC B1 ;  /* 0x0000000000017941 */ /* 0x000fea0003800000 */
.L_x_516:
        /* <DEDUP_REMOVED lines=12> */
.L_x_519:
[----:B------:R-:W-:Y:S05]  /*142f0*/  BSYNC B1 ;  /* 0x0000000000017941 */ /* 0x000fea0003800000 */
.L_x_518:
        /* <DEDUP_REMOVED lines=12> */
.L_x_521:
[----:B------:R-:W-:Y:S05]  /*143c0*/  BSYNC B1 ;  /* 0x0000000000017941 */ /* 0x000fea0003800000 */
.L_x_520:
        /* <DEDUP_REMOVED lines=9> */
.L_x_523:
[----:B------:R-:W-:Y:S05]  /*14460*/  BSYNC B1 ;  /* 0x0000000000017941 */ /* 0x000fea0003800000 */
.L_x_522:
        /* <DEDUP_REMOVED lines=9> */
.L_x_525:
[----:B------:R-:W-:Y:S05]  /*14500*/  BSYNC B1 ;  /* 0x0000000000017941 */ /* 0x000fea0003800000 */
.L_x_524:
        /* <DEDUP_REMOVED lines=12> */
.L_x_527:
[----:B------:R-:W-:Y:S05]  /*145d0*/  BSYNC B1 ;  /* 0x0000000000017941 */ /* 0x000fea0003800000 */
.L_x_526:
        /* <DEDUP_REMOVED lines=12> */
.L_x_529:
[----:B------:R-:W-:Y:S05]  /*146a0*/  BSYNC B1 ;  /* 0x0000000000017941 */ /* 0x000fea0003800000 */
.L_x_528:
        /* <DEDUP_REMOVED lines=9> */
.L_x_531:
[----:B------:R-:W-:Y:S05]  /*14740*/  BSYNC B1 ;  /* 0x0000000000017941 */ /* 0x000fea0003800000 */
.L_x_530:
        /* <DEDUP_REMOVED lines=9> */
.L_x_533:
[----:B------:R-:W-:Y:S05]  /*147e0*/  BSYNC B1 ;  /* 0x0000000000017941 */ /* 0x000fea0003800000 */
.L_x_532:
[----:B-----5:R-:W-:Y:S01]  /*147f0*/  IMAD.U32 R5, R3, 0x10000, RZ ;  /* 0x0001000003057824 */ /* 0x020fe200078e00ff */
[----:B------:R-:W-:Y:S01]  /*14800*/  ISETP.GT.AND P1, PT, R0, 0xf9, P1 ;  /* 0x000000f90000780c */ /* 0x000fe20000f24270 */
[----:B0-----:R-:W-:Y:S01]  /*14810*/  @P2 IMAD.MOV.U32 R4, RZ, RZ, R158 ;  /* 0x000000ffff042224 */ /* 0x001fe200078e009e */
[----:B------:R-:W-:Y:S01]  /*14820*/  BSSY B1, `(.L_x_534) ;  /* 0x0000009000017945 */ /* 0x000fe20003800000 */
[----:B------:R-:W-:-:S04]  /*14830*/  FMUL R5, R5, R16 ;  /* 0x0000001005057220 */ /* 0x000fc80000400000 */
[----:B------:R-:W-:-:S05]  /*14840*/  FFMA R5, R150, R2, R5 ;  /* 0x0000000296057223 */ /* 0x000fca0000000005 */
[----:B------:R-:W-:-:S04]  /*14850*/  F2FP.BF16.F32.PACK_AB R5, RZ, R5 ;  /* 0x00000005ff05723e */ /* 0x000fc800000010ff */
[----:B-1--4-:R-:W-:Y:S01]  /*14860*/  PRMT R6, R5, 0x7610, R6 ;  /* 0x0000761005067816 */ /* 0x012fe20000000006 */
[----:B------:R-:W-:-:S05]  /*14870*/  @P2 IMAD.MOV.U32 R5, RZ, RZ, R159 ;  /* 0x000000ffff052224 */ /* 0x000fca00078e009f */
[----:B------:R0:W-:Y:S01]  /*14880*/  @P2 STG.E.U16 desc[UR36][R4.64+0x1f0], R6 ;  /* 0x0001f00604002986 */ /* 0x0001e2000c101524 */
[----:B------:R-:W-:Y:S05]  /*14890*/  @!P1 BRA `(.L_x_535) ;  /* 0x0000000000049947 */ /* 0x000fea0003800000 */
[----:B------:R1:W5:Y:S02]  /*148a0*/  LDG.E.LTC128B.U16 R3, desc[UR36][R12.64+0x1f2] ;  /* 0x0001f2240c037981 */ /* 0x000364000c1e1520 */
.L_x_535:
[----:B------:R-:W-:Y:S05]  /*148b0*/  BSYNC B1 ;  /* 0x0000000000017941 */ /* 0x000fea0003800000 */
.L_x_534:
[----:B------:R-:W-:Y:S05]  /*148c0*/  @!P1 BRA `(.L_x_536) ;  /* 0x0000004c00b09947 */ /* 0x000fea0003800000 */
[----:B-----5:R-:W-:-:S05]  /*148d0*/  SHF.L.U32 R3, R3, 0x10, RZ ;  /* 0x0000001003037819 */ /* 0x020fca00000006ff */
[----:B------:R-:W-:-:S04]  /*148e0*/  FMUL R0, R3, R16 ;  /* 0x0000001003007220 */ /* 0x000fc80000400000 */
[----:B------:R-:W-:-:S05]  /*148f0*/  FFMA R0, R151, R2, R0 ;  /* 0x0000000297007223 */ /* 0x000fca0000000000 */
[----:B------:R-:W-:-:S05]  /*14900*/  F2FP.BF16.F32.PACK_AB R0, RZ, R0 ;  /* 0x00000000ff00723e */ /* 0x000fca00000010ff */
[----:B------:R4:W-:Y:S01]  /*14910*/  STG.E.U16 desc[UR36][R158.64+0x1f2], R0 ;  /* 0x0001f2009e007986 */ /* 0x0009e2000c101524 */
[----:B------:R-:W-:Y:S05]  /*14920*/  BRA `(.L_x_536) ;  /* 0x0000004c00987947 */ /* 0x000fea0003800000 */
.L_x_29:
[----:B------:R-:W2:Y:S01]  /*14930*/  LDL.LU R3, [R1] ;  /* 0x0000000001037983 */ /* 0x000ea20000300800 */
[----:B------:R-:W-:-:S03]  /*14940*/  ULDC.64 UR4, c[0x0][0x5c0] ;  /* 0x0001700000047ab9 */ /* 0x000fc60000000a00 */
[----:B------:R-:W3:Y:S04]  /*14950*/  LDL.LU R9, [R1+0x60] ;  /* 0x0000600001097983 */ /* 0x000ee80000300800 */
[----:B------:R-:W4:Y:S04]  /*14960*/  LDL.LU R11, [R1+0x8c] ;  /* 0x00008c00010b7983 */ /* 0x000f280000300800 */
[----:B------:R-:W5:Y:S04]  /*14970*/  LDL.LU R235, [R1+0x9c] ;  /* 0x00009c0001eb7983 */ /* 0x000f680000300800 */
        /* <DEDUP_REMOVED lines=75> */
[----:B------:R-:W5:Y:S01]  /*14e30*/  LDL.LU R158, [R1+0x1cc] ;  /* 0x0001cc00019e7983 */ /* 0x000f620000300800 */
[----:B--2---:R-:W-:-:S03]  /*14e40*/  FMUL R3, R3, R2 ;  /* 0x0000000203037220 */ /* 0x004fc60000400000 */
[----:B------:R-:W2:Y:S01]  /*14e50*/  LDL.LU R157, [R1+0x1d0] ;  /* 0x0001d000019d7983 */ /* 0x000ea20000300800 */
[----:B------:R-:W-:-:S03]  /*14e60*/  LEA R4, P0, R6, UR4, 0x1 ;  /* 0x0000000406047c11 */ /* 0x000fc6000f8008ff */
[----:B------:R-:W2:Y:S04]  /*14e70*/  LDL.LU R156, [R1+0x1d4] ;  /* 0x0001d400019c7983 */ /* 0x000ea80000300800 */
[----:B------:R-:W2:Y:S04]  /*14e80*/  LDL.LU R155, [R1+0x1d8] ;  /* 0x0001d800019b7983 */ /* 0x000ea80000300800 */
[----:B------:R-:W2:Y:S04]  /*14e90*/  LDL.LU R154, [R1+0x1dc] ;  /* 0x0001dc00019a7983 */ /* 0x000ea80000300800 */
[----:B------:R-:W2:Y:S01]  /*14ea0*/  LDL.LU R153, [R1+0x1e0] ;  /* 0x0001e00001997983 */ /* 0x000ea20000300800 */
[----:B------:R-:W-:-:S03]  /*14eb0*/  LEA.HI.X R5, R6, UR5, R10, 0x1, P0 ;  /* 0x0000000506057c11 */ /* 0x000fc600080f0c0a */
[----:B------:R-:W2:Y:S01]  /*14ec0*/  LDL.LU R152, [R1+0x1e4] ;  /* 0x0001e40001987983 */ /* 0x000ea20000300800 */
[----:B------:R-:W-:-:S03]  /*14ed0*/  F2FP.BF16.F32.PACK_AB R3, RZ, R3 ;  /* 0x00000003ff03723e */ /* 0x000fc600000010ff */
[----:B------:R-:W2:Y:S04]  /*14ee0*/  LDL.LU R23, [R1+0x1e8] ;  /* 0x0001e80001177983 */ /* 0x000ea80000300800 */
[----:B------:R-:W2:Y:S04]  /*14ef0*/  LDL.LU R22, [R1+0x1ec] ;  /* 0x0001ec0001167983 */ /* 0x000ea80000300800 */
[----:B------:R-:W2:Y:S04]  /*14f00*/  LDL.LU R21, [R1+0x1f0] ;  /* 0x0001f00001157983 */ /* 0x000ea80000300800 */
[----:B------:R-:W2:Y:S04]  /*14f10*/  LDL.LU R20, [R1+0x1f4] ;  /* 0x0001f40001147983 */ /* 0x000ea80000300800 */
[----:B------:R-:W2:Y:S04]  /*14f20*/  LDL.LU R19, [R1+0x1f8] ;  /* 0x0001f80001137983 */ /* 0x000ea80000300800 */
[----:B------:R-:W2:Y:S04]  /*14f30*/  LDL.LU R18, [R1+0x1fc] ;  /* 0x0001fc0001127983 */ /* 0x000ea80000300800 */
[----:B------:R-:W3:Y:S04]  /*14f40*/  LDL.LU R7, [R1+0x8] ;  /* 0x0000080001077983 */ /* 0x000ee80000300800 */
[----:B------:R-:W4:Y:S04]  /*14f50*/  LDL.LU R6, [R1+0xc] ;  /* 0x00000c0001067983 */ /* 0x000f280000300800 */
[----:B------:R0:W-:Y:S04]  /*14f60*/  @P1 STG.E.U16 desc[UR36][R4.64], R3 ;  /* 0x0000000304001986 */ /* 0x0001e8000c101524 */
[----:B0-----:R-:W5:Y:S01]  /*14f70*/  LDL.LU R3, [R1+0x4] ;  /* 0x0000040001037983 */ /* 0x001f620000300800 */
[----:B------:R-:W-:Y:S01]  /*14f80*/  ISETP.GT.AND P0, PT, R0, 0x1, P3 ;  /* 0x000000010000780c */ /* 0x000fe20001f04270 */
[----:B------:R-:W-:Y:S01]  /*14f90*/  USHF.L.U32 UR5, UR8, 0x4, URZ ;  /* 0x0000000408057899 */ /* 0x000fe2000800063f */
[----:B------:R-:W-:Y:S01]  /*14fa0*/  ISETP.GT.AND P2, PT, R17, 0x8, PT ;  /* 0x000000081100780c */ /* 0x000fe20003f44270 */
[----:B------:R-:W-:Y:S01]  /*14fb0*/  USHF.L.U64.HI UR4, UR8, 0x4, UR9 ;  /* 0x0000000408047899 */ /* 0x000fe20008010209 */
[----:B---3--:R-:W-:-:S05]  /*14fc0*/  FMUL R7, R7, R2 ;  /* 0x0000000207077220 */ /* 0x008fca0000400000 */
[----:B------:R-:W-:-:S04]  /*14fd0*/  F2FP.BF16.F32.PACK_AB R7, RZ, R7 ;  /* 0x00000007ff07723e */ /* 0x000fc800000010ff */
[----:B------:R-:W-:Y:S01]  /*14fe0*/  PRMT R8, R7, 0x7610, R8 ;  /* 0x0000761007087816 */ /* 0x000fe20000000008 */
[----:B-----5:R-:W-:-:S05]  /*14ff0*/  FMUL R3, R3, R2 ;  /* 0x0000000203037220 */ /* 0x020fca0000400000 */
[----:B------:R-:W-:-:S05]  /*15000*/  F2FP.BF16.F32.PACK_AB R3, RZ, R3 ;  /* 0x00000003ff03723e */ /* 0x000fca00000010ff */
[----:B------:R4:W-:Y:S01]  /*15010*/  @P0 STG.E.U16 desc[UR36][R4.64+0x2], R3 ;  /* 0x0000020304000986 */ /* 0x0009e2000c101524 */
[----:B------:R-:W-:Y:S01]  /*15020*/  ISETP.GT.AND P0, PT, R0, RZ, P2 ;  /* 0x000000ff0000720c */ /* 0x000fe20001704270 */
[----:B----4-:R-:W-:Y:S01]  /*15030*/  FMUL R3, R6, R2 ;  /* 0x0000000206037220 */ /* 0x010fe20000400000 */
[----:B------:R-:W-:-:S04]  /*15040*/  IADD3 R6, P1, R4, UR5, RZ ;  /* 0x0000000504067c10 */ /* 0x000fc8000ff3e0ff */
[----:B------:R-:W-:Y:S02]  /*15050*/  IADD3.X R7, R5, UR4, RZ, P1, !PT ;  /* 0x0000000405077c10 */ /* 0x000fe40008ffe4ff */
[----:B------:R-:W-:-:S05]  /*15060*/  F2FP.BF16.F32.PACK_AB R3, RZ, R3 ;  /* 0x00000003ff03723e */ /* 0x000fca00000010ff */
[----:B------:R0:W-:Y:S01]  /*15070*/  @P0 STG.E.U16 desc[UR36][R6.64], R8 ;  /* 0x0000000806000986 */ /* 0x0001e2000c101524 */
[----:B------:R-:W-:-:S03]  /*15080*/  ISETP.GT.AND P0, PT, R0, 0x1, P2 ;  /* 0x000000010000780c */ /* 0x000fc60001704270 */
[----:B0-----:R-:W3:Y:S10]  /*15090*/  LDL.LU R8, [R1+0x50] ;  /* 0x0000500001087983 */ /* 0x001ef40000300800 */
[----:B------:R0:W-:Y:S04]  /*150a0*/  @P0 STG.E.U16 desc[UR36][R6.64+0x2], R3 ;  /* 0x0000020306000986 */ /* 0x0001e8000c101524 */
[----:B0-----:R-:W4:Y:S01]  /*150b0*/  LDL.LU R3, [R1+0x10] ;  /* 0x0000100001037983 */ /* 0x001f220000300800 */
[----:B------:R-:W-:Y:S01]  /*150c0*/  ISETP.GT.AND P0, PT, R0, 0x8, P3 ;  /* 0x000000080000780c */ /* 0x000fe20001f04270 */
[----:B----4-:R-:W-:-:S05]  /*150d0*/  FMUL R3, R3, R2 ;  /* 0x0000000203037220 */ /* 0x010fca0000400000 */
[----:B------:R-:W-:-:S07]  /*150e0*/  F2FP.BF16.F32.PACK_AB R3, RZ, R3 ;  /* 0x00000003ff03723e */ /* 0x000fce00000010ff */
        /* <DEDUP_REMOVED lines=73> */
[----:B---3--:R-:W-:-:S05]  /*15580*/  FMUL R8, R8, R2 ;  /* 0x0000000208087220 */ /* 0x008fca0000400000 */
[----:B------:R-:W-:Y:S01]  /*15590*/  F2FP.BF16.F32.PACK_AB R8, RZ, R8 ;  /* 0x00000008ff08723e */ /* 0x000fe200000010ff */
[----:B----4-:R-:W-:-:S05]  /*155a0*/  FMUL R3, R3, R2 ;  /* 0x0000000203037220 */ /* 0x010fca0000400000 */
[----:B------:R-:W-:-:S05]  /*155b0*/  F2FP.BF16.F32.PACK_AB R3, RZ, R3 ;  /* 0x00000003ff03723e */ /* 0x000fca00000010ff */
[----:B------:R0:W-:Y:S01]  /*155c0*/  @P0 STG.E.U16 desc[UR36][R6.64+0x42], R3 ;  /* 0x0000420306000986 */ /* 0x0001e2000c101524 */
[----:B------:R-:W-:-:S03]  /*155d0*/  ISETP.GT.AND P0, PT, R0, 0x28, P3 ;  /* 0x000000280000780c */ /* 0x000fc60001f04270 */
[----:B0-----:R-:W3:Y:S01]  /*155e0*/  LDL.LU R3, [R1+0x54] ;  /* 0x0000540001037983 */ /* 0x001ee20000300800 */
[----:B------:R-:W-:-:S09]  /*155f0*/  ISETP.GT.AND P1, PT, R0, 0x29, P3 ;  /* 0x000000290000780c */ /* 0x000fd20001f24270 */
[----:B------:R0:W-:Y:S04]  /*15600*/  @P0 STG.E.U16 desc[UR36][R4.64+0x50], R8 ;  /* 0x0000500804000986 */ /* 0x0001e8000c101524 */
[----:B0-----:R-:W4:Y:S01]  /*15610*/  LDL.LU R8, [R1+0x58] ;  /* 0x0000580001087983 */ /* 0x001f220000300800 */
[----:B---3--:R-:W-:-:S05]  /*15620*/  FMUL R3, R3, R2 ;  /* 0x0000000203037220 */ /* 0x008fca0000400000 */
[----:B------:R-:W-:-:S05]  /*15630*/  F2FP.BF16.F32.PACK_AB R3, RZ, R3 ;  /* 0x00000003ff03723e */ /* 0x000fca00000010ff */
[----:B------:R0:W-:Y:S01]  /*15640*/  @P1 STG.E.U16 desc[UR36][R4.64+0x52], R3 ;  /* 0x0000520304001986 */ /* 0x0001e2000c101524 */
[----:B----4-:R-:W-:-:S05]  /*15650*/  FMUL R8, R8, R2 ;  /* 0x0000000208087220 */ /* 0x010fca0000400000 */
[----:B------:R-:W-:Y:S01]  /*15660*/  F2FP.BF16.F32.PACK_AB R8, RZ, R8 ;  /* 0x00000008ff08723e */ /* 0x000fe200000010ff */
[----:B0-----:R-:W3:Y:S03]  /*15670*/  LDL.LU R3, [R1+0x5c] ;  /* 0x00005c0001037983 */ /* 0x001ee60000300800 */
[----:B------:R-:W-:Y:S02]  /*15680*/  PRMT R10, R8, 0x7610, R10 ;  /* 0x00007610080a7816 */ /* 0x000fe4000000000a */
[----:B------:R-:W4:Y:S01]  /*15690*/  LDL.LU R8, [R1+0x64] ;  /* 0x0000640001087983 */ /* 0x000f220000300800 */
[C---:B------:R-:W-:Y:S02]  /*156a0*/  ISETP.GT.AND P1, PT, R0.reuse, 0x28, P2 ;  /* 0x000000280000780c */ /* 0x040fe40001724270 */
[C---:B------:R-:W-:Y:S02]  /*156b0*/  ISETP.GT.AND P4, PT, R0.reuse, 0x29, P2 ;  /* 0x000000290000780c */ /* 0x040fe40001784270 */
[C---:B------:R-:W-:Y:S01]  /*156c0*/  ISETP.GT.AND P5, PT, R0.reuse, 0x30, P3 ;  /* 0x000000300000780c */ /* 0x040fe20001fa4270 */
[----:B------:R-:W-:Y:S01]  /*156d0*/  FMUL R9, R9, R2 ;  /* 0x0000000209097220 */ /* 0x000fe20000400000 */
[----:B------:R-:W-:-:S04]  /*156e0*/  ISETP.GT.AND P0, PT, R0, 0x31, P3 ;  /* 0x000000310000780c */ /* 0x000fc80001f04270 */
[----:B------:R-:W-:-:S03]  /*156f0*/  F2FP.BF16.F32.PACK_AB R9, RZ, R9 ;  /* 0x00000009ff09723e */ /* 0x000fc600000010ff */
[----:B------:R0:W-:Y:S04]  /*15700*/  @P1 STG.E.U16 desc[UR36][R6.64+0x50], R10 ;  /* 0x0000500a06001986 */ /* 0x0001e8000c101524 */
[----:B0-----:R-:W5:Y:S01]  /*15710*/  LDL.LU R10, [R1+0x74] ;  /* 0x00007400010a7983 */ /* 0x001f620000300800 */
[----:B---3--:R-:W-:-:S05]  /*15720*/  FMUL R3, R3, R2 ;  /* 0x0000000203037220 */ /* 0x008fca0000400000 */
[----:B------:R-:W-:Y:S01]  /*15730*/  F2FP.BF16.F32.PACK_AB R3, RZ, R3 ;  /* 0x00000003ff03723e */ /* 0x000fe200000010ff */
[----:B----4-:R-:W-:-:S04]  /*15740*/  FMUL R8, R8, R2 ;  /* 0x0000000208087220 */ /* 0x010fc80000400000 */
[----:B------:R0:W-:Y:S04]  /*15750*/  @P4 STG.E.U16 desc[UR36][R6.64+0x52], R3 ;  /* 0x0000520306004986 */ /* 0x0001e8000c101524 */
[----:B------:R1:W-:Y:S01]  /*15760*/  @P5 STG.E.U16 desc[UR36][R4.64+0x60], R9 ;  /* 0x0000600904005986 */ /* 0x0003e2000c101524 */
[----:B0-----:R-:W-:-:S03]  /*15770*/  F2FP.BF16.F32.PACK_AB R3, RZ, R8 ;  /* 0x00000008ff03723e */ /* 0x001fc600000010ff */
[----:B------:R-:W3:Y:S01]  /*15780*/  LDL.LU R8, [R1+0x68] ;  /* 0x0000680001087983 */ /* 0x000ee20000300800 */
[----:B-1----:R-:W-:-:S03]  /*15790*/  PRMT R9, R3, 0x7610, R9 ;  /* 0x0000761003097816 */ /* 0x002fc60000000009 */
[----:B------:R-:W4:Y:S04]  /*157a0*/  LDL.LU R3, [R1+0x6c] ;  /* 0x00006c0001037983 */ /* 0x000f280000300800 */
[----:B------:R0:W-:Y:S04]  /*157b0*/  @P0 STG.E.U16 desc[UR36][R4.64+0x62], R9 ;  /* 0x0000620904000986 */ /* 0x0001e8000c101524 */
[----:B0-----:R-:W2:Y:S01]  /*157c0*/  LDL.LU R9, [R1+0x70] ;  /* 0x0000700001097983 */ /* 0x001ea20000300800 */
[----:B------:R-:W-:Y:S01]  /*157d0*/  ISETP.GT.AND P1, PT, R0, 0x30, P2 ;  /* 0x000000300000780c */ /* 0x000fe20001724270 */
[----:B---3--:R-:W-:-:S05]  /*157e0*/  FMUL R8, R8, R2 ;  /* 0x0000000208087220 */ /* 0x008fca0000400000 */
[----:B------:R-:W-:-:S07]  /*157f0*/  F2FP.BF16.F32.PACK_AB R8, RZ, R8 ;  /* 0x00000008ff08723e */ /* 0x000fce00000010ff */
[----:B------:R0:W-:Y:S01]  /*15800*/  @P1 STG.E.U16 desc[UR36][R6.64+0x60], R8 ;  /* 0x0000600806001986 */ /* 0x0001e2000c101524 */
[----:B--2---:R-:W-:-:S05]  /*15810*/  FMUL R9, R9, R2 ;  /* 0x0000000209097220 */ /* 0x004fca0000400000 */
[----:B0-----:R-:W-:-:S04]  /*15820*/  F2FP.BF16.F32.PACK_AB R8, RZ, R9 ;  /* 0x00000009ff08723e */ /* 0x001fc800000010ff */
[----:B------:R-:W-:Y:S02]  /*15830*/  PRMT R9, R8, 0x7610, R9 ;  /* 0x0000761008097816 */ /* 0x000fe40000000009 */
[----:B------:R-:W2:Y:S01]  /*15840*/  LDL.LU R8, [R1+0x78] ;  /* 0x0000780001087983 */ /* 0x000ea20000300800 */
[----:B------:R-:W-:Y:S01]  /*15850*/  ISETP.GT.AND P4, PT, R0, 0x31, P2 ;  /* 0x000000310000780c */ /* 0x000fe20001784270 */
[-C--:B----4-:R-:W-:Y:S01]  /*15860*/  FMUL R3, R3, R2.reuse ;  /* 0x0000000203037220 */ /* 0x090fe20000400000 */
[----:B-----5:R-:W-:Y:S01]  /*15870*/  FMUL R10, R10, R2 ;  /* 0x000000020a0a7220 */ /* 0x020fe20000400000 */
[----:B------:R-:W-:-:S03]  /*15880*/  ISETP.GT.AND P5, PT, R0, 0x38, P3 ;  /* 0x000000380000780c */ /* 0x000fc60001fa4270 */
[----:B------:R-:W-:Y:S02]  /*15890*/  F2FP.BF16.F32.PACK_AB R3, RZ, R3 ;  /* 0x00000003ff03723e */ /* 0x000fe400000010ff */
[----:B------:R-:W-:-:S05]  /*158a0*/  ISETP.GT.AND P6, PT, R0, 0x39, P3 ;  /* 0x000000390000780c */ /* 0x000fca0001fc4270 */
[----:B------:R0:W-:Y:S04]  /*158b0*/  @P4 STG.E.U16 desc[UR36][R6.64+0x62], R3 ;  /* 0x0000620306004986 */ /* 0x0001e8000c101524 */
[----:B------:R1:W-:Y:S01]  /*158c0*/  @P5 STG.E.U16 desc[UR36][R4.64+0x70], R9 ;  /* 0x0000700904005986 */ /* 0x0003e2000c101524 */
[----:B0-----:R-:W-:-:S04]  /*158d0*/  F2FP.BF16.F32.PACK_AB R3, RZ, R10 ;  /* 0x0000000aff03723e */ /* 0x001fc800000010ff */
[----:B------:R-:W-:Y:S01]  /*158e0*/  PRMT R10, R3, 0x7610, R10 ;  /* 0x00007610030a7816 */ /* 0x000fe2000000000a */
[----:B-1----:R-:W3:Y:S04]  /*158f0*/  LDL.LU R9, [R1+0x7c] ;  /* 0x00007c0001097983 */ /* 0x002ee80000300800 */
[----:B------:R0:W-:Y:S01]  /*15900*/  @P6 STG.E.U16 desc[UR36][R4.64+0x72], R10 ;  /* 0x0000720a04006986 */ /* 0x0001e2000c101524 */
[----:B--2---:R-:W-:-:S05]  /*15910*/  FMUL R8, R8, R2 ;  /* 0x0000000208087220 */ /* 0x004fca0000400000 */
[----:B------:R-:W-:Y:S02]  /*15920*/  F2FP.BF16.F32.PACK_AB R3, RZ, R8 ;  /* 0x00000008ff03723e */ /* 0x000fe400000010ff */
[----:B------:R-:W2:Y:S02]  /*15930*/  LDL.LU R8, [R1+0x80] ;  /* 0x0000800001087983 */ /* 0x000ea40000300800 */
[----:B0-----:R-:W-:Y:S02]  /*15940*/  PRMT R10, R3, 0x7610, R10 ;  /* 0x00007610030a7816 */ /* 0x001fe4000000000a */
[----:B------:R-:W4:Y:S01]  /*15950*/  LDL.LU R3, [R1+0x84] ;  /* 0x0000840001037983 */ /* 0x000f220000300800 */
[----:B------:R-:W-:-:S13]  /*15960*/  ISETP.GT.AND P0, PT, R0, 0x38, P2 ;  /* 0x000000380000780c */ /* 0x000fda0001704270 */
[----:B------:R0:W-:Y:S01]  /*15970*/  @P0 STG.E.U16 desc[UR36][R6.64+0x70], R10 ;  /* 0x0000700a06000986 */ /* 0x0001e2000c101524 */
[-C--:B--2---:R-:W-:Y:S01]  /*15980*/  FMUL R8, R8, R2.reuse ;  /* 0x0000000208087220 */ /* 0x084fe20000400000 */
[----:B----4-:R-:W-:-:S04]  /*15990*/  FMUL R3, R3, R2 ;  /* 0x0000000203037220 */ /* 0x010fc80000400000 */
[----:B0-----:R-:W-:Y:S02]  /*159a0*/  F2FP.BF16.F32.PACK_AB R10, RZ, R8 ;  /* 0x00000008ff0a723e */ /* 0x001fe400000010ff */
[----:B------:R-:W-:Y:S02]  /*159b0*/  F2FP.BF16.F32.PACK_AB R8, RZ, R3 ;  /* 0x00000003ff08723e */ /* 0x000fe400000010ff */
[----:B------:R-:W2:Y:S01]  /*159c0*/  LDL.LU R3, [R1+0x88] ;  /* 0x0000880001037983 */ /* 0x000ea20000300800 */
[----:B------:R-:W-:Y:S01]  /*159d0*/  ISETP.GT.AND P1, PT, R0, 0x39, P2 ;  /* 0x000000390000780c */ /* 0x000fe20001724270 */
[----:B---3--:R-:W-:-:S05]  /*159e0*/  FMUL R9, R9, R2 ;  /* 0x0000000209097220 */ /* 0x008fca0000400000 */
[----:B------:R-:W-:-:S07]  /*159f0*/  F2FP.BF16.F32.PACK_AB R9, RZ, R9 ;  /* 0x00000009ff09723e */ /* 0x000fce00000010ff */
[----:B------:R0:W-:Y:S04]  /*15a00*/  @P1 STG.E.U16 desc[UR36][R6.64+0x72], R9 ;  /* 0x0000720906001986 */ /* 0x0001e8000c101524 */
[----:B0-----:R-:W3:Y:S01]  /*15a10*/  LDL.LU R9, [R1+0x94] ;  /* 0x0000940001097983 */ /* 0x001ee20000300800 */
[----:B--2---:R-:W-:-:S05]  /*15a20*/  FMUL R3, R3, R2 ;  /* 0x0000000203037220 */ /* 0x004fca0000400000 */
[----:B------:R-:W-:-:S04]  /*15a30*/  F2FP.BF16.F32.PACK_AB R3, RZ, R3 ;  /* 0x00000003ff03723e */ /* 0x000fc800000010ff */
[----:B------:R-:W-:Y:S02]  /*15a40*/  PRMT R12, R3, 0x7610, R12 ;  /* 0x00007610030c7816 */ /* 0x000fe4000000000c */
[----:B------:R-:W2:Y:S01]  /*15a50*/  LDL.LU R3, [R1+0x90] ;  /* 0x0000900001037983 */ /* 0x000ea20000300800 */
[----:B------:R-:W-:-:S13]  /*15a60*/  ISETP.GT.AND P4, PT, R0, 0x40, P3 ;  /* 0x000000400000780c */ /* 0x000fda0001f84270 */
[----:B------:R0:W-:Y:S01]  /*15a70*/  @P4 STG.E.U16 desc[UR36][R4.64+0x80], R10 ;  /* 0x0000800a04004986 */ /* 0x0001e2000c101524 */
[----:B--2---:R-:W-:-:S05]  /*15a80*/  FMUL R3, R3, R2 ;  /* 0x0000000203037220 */ /* 0x004fca0000400000 */
[----:B0-----:R-:W-:Y:S02]  /*15a90*/  F2FP.BF16.F32.PACK_AB R10, RZ, R3 ;  /* 0x00000003ff0a723e */ /* 0x001fe400000010ff */
[----:B------:R-:W2:Y:S01]  /*15aa0*/  LDL.LU R3, [R1+0x98] ;  /* 0x0000980001037983 */ /* 0x000ea20000300800 */
[C---:B------:R-:W-:Y:S02]  /*15ab0*/  ISETP.GT.AND P5, PT, R0.reuse, 0x41, P3 ;  /* 0x000000410000780c */ /* 0x040fe40001fa4270 */
[C---:B------:R-:W-:Y:S01]  /*15ac0*/  ISETP.GT.AND P0, PT, R0.reuse, 0x40, P2 ;  /* 0x000000400000780c */ /* 0x040fe20001704270 */
[-C--:B---3--:R-:W-:Y:S01]  /*15ad0*/  FMUL R9, R9, R2.reuse ;  /* 0x0000000209097220 */ /* 0x088fe20000400000 */
[C---:B------:R-:W-:Y:S01]  /*15ae0*/  ISETP.GT.AND P1, PT, R0.reuse, 0x41, P2 ;  /* 0x000000410000780c */ /* 0x040fe20001724270 */
[----:B------:R-:W-:Y:S01]  /*15af0*/  FMUL R11, R11, R2 ;  /* 0x000000020b0b7220 */ /* 0x000fe20000400000 */
[----:B------:R-:W-:Y:S02]  /*15b00*/  ISETP.GT.AND P4, PT, R0, 0x48, P3 ;  /* 0x000000480000780c */ /* 0x000fe40001f84270 */
[----:B------:R-:W-:-:S05]  /*15b10*/  F2FP.BF16.F32.PACK_AB R9, RZ, R9 ;  /* 0x00000009ff09723e */ /* 0x000fca00000010ff */
[----:B------:R0:W-:Y:S01]  /*15b20*/  @P5 STG.E.U16 desc[UR36][R4.64+0x82], R8 ;  /* 0x0000820804005986 */ /* 0x0001e2000c101524 */
[----:B------:R-:W-:-:S03]  /*15b30*/  ISETP.GT.AND P5, PT, R0, 0x49, P3 ;  /* 0x000000490000780c */ /* 0x000fc60001fa4270 */
[----:B------:R1:W-:Y:S01]  /*15b40*/  @P0 STG.E.U16 desc[UR36][R6.64+0x80], R12 ;  /* 0x0000800c06000986 */ /* 0x0003e2000c101524 */
[----:B------:R-:W-:Y:S02]  /*15b50*/  ISETP.GT.AND P0, PT, R0, 0x48, P2 ;  /* 0x000000480000780c */ /* 0x000fe40001704270 */
[----:B------:R-:W-:Y:S02]  /*15b60*/  F2FP.BF16.F32.PACK_AB R11, RZ, R11 ;  /* 0x0000000bff0b723e */ /* 0x000fe400000010ff */
[----:B0-----:R-:W-:-:S03]  /*15b70*/  PRMT R8, R10, 0x7610, R8 ;  /* 0x000076100a087816 */ /* 0x001fc60000000008 */
[----:B------:R-:W-:Y:S01]  /*15b80*/  @P1 STG.E.U16 desc[UR36][R6.64+0x82], R11 ;  /* 0x0000820b06001986 */ /* 0x000fe2000c101524 */
[----:B-1----:R-:W-:Y:S02]  /*15b90*/  PRMT R12, R9, 0x7610, R12 ;  /* 0x00007610090c7816 */ /* 0x002fe4000000000c */
[C---:B------:R-:W-:Y:S01]  /*15ba0*/  ISETP.GT.AND P1, PT, R0.reuse, 0x49, P2 ;  /* 0x000000490000780c */ /* 0x040fe20001724270 */
[----:B------:R0:W-:Y:S01]  /*15bb0*/  @P4 STG.E.U16 desc[UR36][R4.64+0x90], R8 ;  /* 0x0000900804004986 */ /* 0x0001e2000c101524 */
[----:B------:R-:W-:-:S03]  /*15bc0*/  ISETP.GT.AND P4, PT, R0, 0x50, P3 ;  /* 0x000000500000780c */ /* 0x000fc60001f84270 */
[----:B------:R1:W-:Y:S01]  /*15bd0*/  @P5 STG.E.U16 desc[UR36][R4.64+0x92], R12 ;  /* 0x0000920c04005986 */ /* 0x0003e2000c101524 */
[----:B0-----:R-:W-:Y:S01]  /*15be0*/  FMUL R8, R233, R2 ;  /* 0x00000002e9087220 */ /* 0x001fe20000400000 */
[----:B------:R-:W-:-:S04]  /*15bf0*/  ISETP.GT.AND P5, PT, R0, 0x51, P3 ;  /* 0x000000510000780c */ /* 0x000fc80001fa4270 */
[----:B------:R-:W-:-:S04]  /*15c00*/  F2FP.BF16.F32.PACK_AB R8, RZ, R8 ;  /* 0x00000008ff08723e */ /* 0x000fc800000010ff */
[----:B-1----:R-:W-:Y:S02]  /*15c10*/  PRMT R12, R8, 0x7610, R12 ;  /* 0x00007610080c7816 */ /* 0x002fe4000000000c */
[----:B------:R-:W-:Y:S01]  /*15c20*/  ISETP.GT.AND P6, PT, R0, 0x71, P3 ;  /* 0x000000710000780c */ /* 0x000fe20001fc4270 */
[----:B--2---:R-:W-:-:S05]  /*15c30*/  FMUL R3, R3, R2 ;  /* 0x0000000203037220 */ /* 0x004fca0000400000 */
[----:B------:R-:W-:Y:S01]  /*15c40*/  F2FP.BF16.F32.PACK_AB R10, RZ, R3 ;  /* 0x00000003ff0a723e */ /* 0x000fe200000010ff */
[----:B------:R-:W-:-:S05]  /*15c50*/  FMUL R3, R235, R2 ;  /* 0x00000002eb037220 */ /* 0x000fca0000400000 */
[----:B------:R-:W-:Y:S01]  /*15c60*/  F2FP.BF16.F32.PACK_AB R9, RZ, R3 ;  /* 0x00000003ff09723e */ /* 0x000fe200000010ff */
[-C--:B------:R-:W-:Y:S01]  /*15c70*/  FMUL R3, R234, R2.reuse ;  /* 0x00000002ea037220 */ /* 0x080fe20000400000 */
[----:B------:R0:W-:Y:S04]  /*15c80*/  @P0 STG.E.U16 desc[UR36][R6.64+0x90], R10 ;  /* 0x0000900a06000986 */ /* 0x0001e8000c101524 */
[----:B------:R-:W-:Y:S02]  /*15c90*/  F2FP.BF16.F32.PACK_AB R3, RZ, R3 ;  /* 0x00000003ff03723e */ /* 0x000fe400000010ff */
[----:B------:R-:W-:Y:S01]  /*15ca0*/  PRMT R11, R9, 0x7610, R11 ;  /* 0x00007610090b7816 */ /* 0x000fe2000000000b */
[-C--:B------:R-:W-:Y:S01]  /*15cb0*/  FMUL R9, R232, R2.reuse ;  /* 0x00000002e8097220 */ /* 0x080fe20000400000 */
[----:B0-----:R-:W-:Y:S01]  /*15cc0*/  PRMT R10, R3, 0x7610, R10 ;  /* 0x00007610030a7816 */ /* 0x001fe2000000000a */
[----:B------:R-:W-:-:S02]  /*15cd0*/  FMUL R3, R231, R2 ;  /* 0x00000002e7037220 */ /* 0x000fc40000400000 */
[----:B------:R0:W-:Y:S01]  /*15ce0*/  @P1 STG.E.U16 desc[UR36][R6.64+0x92], R11 ;  /* 0x0000920b06001986 */ /* 0x0001e2000c101524 */
[----:B------:R-:W-:Y:S02]  /*15cf0*/  ISETP.GT.AND P1, PT, R0, 0x50, P2 ;  /* 0x000000500000780c */ /* 0x000fe40001724270 */
[----:B------:R-:W-:Y:S02]  /*15d00*/  F2FP.BF16.F32.PACK_AB R9, RZ, R9 ;  /* 0x00000009ff09723e */ /* 0x000fe400000010ff */
[----:B------:R-:W-:Y:S01]  /*15d10*/  F2FP.BF16.F32.PACK_AB R8, RZ, R3 ;  /* 0x00000003ff08723e */ /* 0x000fe200000010ff */
[----:B------:R-:W-:Y:S01]  /*15d20*/  FMUL R3, R230, R2 ;  /* 0x00000002e6037220 */ /* 0x000fe20000400000 */
[C---:B------:R-:W-:Y:S01]  /*15d30*/  ISETP.GT.AND P0, PT, R0.reuse, 0x51, P2 ;  /* 0x000000510000780c */ /* 0x040fe20001704270 */
[----:B------:R1:W-:Y:S01]  /*15d40*/  @P4 STG.E.U16 desc[UR36][R4.64+0xa0], R10 ;  /* 0x0000a00a04004986 */ /* 0x0003e2000c101524 */
[----:B------:R-:W-:Y:S02]  /*15d50*/  ISETP.GT.AND P4, PT, R0, 0x58, P3 ;  /* 0x000000580000780c */ /* 0x000fe40001f84270 */
[----:B0-----:R-:W-:-:S02]  /*15d60*/  PRMT R11, R9, 0x7610, R11 ;  /* 0x00007610090b7816 */ /* 0x001fc4000000000b */
[----:B------:R-:W-:Y:S01]  /*15d70*/  F2FP.BF16.F32.PACK_AB R9, RZ, R3 ;  /* 0x00000003ff09723e */ /* 0x000fe200000010ff */
[-C--:B------:R-:W-:Y:S01]  /*15d80*/  FMUL R3, R228, R2.reuse ;  /* 0x00000002e4037220 */ /* 0x080fe20000400000 */
[----:B------:R-:W-:Y:S01]  /*15d90*/  PRMT R13, R8, 0x7610, R13 ;  /* 0x00007610080d7816 */ /* 0x000fe2000000000d */
[----:B------:R-:W-:Y:S01]  /*15da0*/  FMUL R8, R229, R2 ;  /* 0x00000002e5087220 */ /* 0x000fe20000400000 */
[----:B------:R-:W-:Y:S01]  /*15db0*/  @P5 STG.E.U16 desc[UR36][R4.64+0xa2], R12 ;  /* 0x0000a20c04005986 */ /* 0x000fe2000c101524 */
[----:B------:R-:W-:Y:S02]  /*15dc0*/  ISETP.GT.AND P5, PT, R0, 0x59, P3 ;  /* 0x000000590000780c */ /* 0x000fe40001fa4270 */
[----:B------:R-:W-:Y:S01]  /*15dd0*/  F2FP.BF16.F32.PACK_AB R3, RZ, R3 ;  /* 0x00000003ff03723e */ /* 0x000fe200000010ff */
[----:B------:R0:W-:Y:S01]  /*15de0*/  @P1 STG.E.U16 desc[UR36][R6.64+0xa0], R11 ;  /* 0x0000a00b06001986 */ /* 0x0001e2000c101524 */
[----:B-1----:R-:W-:Y:S01]  /*15df0*/  F2FP.BF16.F32.PACK_AB R10, RZ, R8 ;  /* 0x00000008ff0a723e */ /* 0x002fe200000010ff */
[----:B------:R-:W-:-:S02]  /*15e00*/  FMUL R8, R227, R2 ;  /* 0x00000002e3087220 */ /* 0x000fc40000400000 */
[----:B------:R-:W-:Y:S01]  /*15e10*/  @P0 STG.E.U16 desc[UR36][R6.64+0xa2], R13 ;  /* 0x0000a20d06000986 */ /* 0x000fe2000c101524 */
[C---:B------:R-:W-:Y:S02]  /*15e20*/  ISETP.GT.AND P0, PT, R0.reuse, 0x58, P2 ;  /* 0x000000580000780c */ /* 0x040fe40001704270 */
[C---:B------:R-:W-:Y:S01]  /*15e30*/  ISETP.GT.AND P1, PT, R0.reuse, 0x59, P2 ;  /* 0x000000590000780c */ /* 0x040fe20001724270 */
[----:B------:R1:W-:Y:S01]  /*15e40*/  @P4 STG.E.U16 desc[UR36][R4.64+0xb0], R9 ;  /* 0x0000b00904004986 */ /* 0x0003e2000c101524 */
[----:B------:R-:W-:Y:S02]  /*15e50*/  ISETP.GT.AND P4, PT, R0, 0x60, P3 ;  /* 0x000000600000780c */ /* 0x000fe40001f84270 */
[----:B0-----:R-:W-:Y:S01]  /*15e60*/  PRMT R11, R3, 0x7610, R11 ;  /* 0x00007610030b7816 */ /* 0x001fe2000000000b */
[----:B------:R-:W-:Y:S01]  /*15e70*/  FMUL R3, R226, R2 ;  /* 0x00000002e2037220 */ /* 0x000fe20000400000 */
[----:B------:R-:W-:Y:S01]  /*15e80*/  F2FP.BF16.F32.PACK_AB R8, RZ, R8 ;  /* 0x00000008ff08723e */ /* 0x000fe200000010ff */
[----:B------:R0:W-:Y:S03]  /*15e90*/  @P5 STG.E.U16 desc[UR36][R4.64+0xb2], R10 ;  /* 0x0000b20a04005986 */ /* 0x0001e6000c101524 */
[----:B-1----:R-:W-:Y:S01]  /*15ea0*/  F2FP.BF16.F32.PACK_AB R9, RZ, R3 ;  /* 0x00000003ff09723e */ /* 0x002fe200000010ff */
[-C--:B------:R-:W-:Y:S01]  /*15eb0*/  FMUL R3, R225, R2.reuse ;  /* 0x00000002e1037220 */ /* 0x080fe20000400000 */
[----:B------:R-:W-:Y:S01]  /*15ec0*/  PRMT R12, R8, 0x7610, R12 ;  /* 0x00007610080c7816 */ /* 0x000fe2000000000c */
[----:B------:R-:W-:Y:S01]  /*15ed0*/  FMUL R8, R224, R2 ;  /* 0x00000002e0087220 */ /* 0x000fe20000400000 */
[----:B------:R1:W-:Y:S01]  /*15ee0*/  @P0 STG.E.U16 desc[UR36][R6.64+0xb0], R11 ;  /* 0x0000b00b06000986 */ /* 0x0003e2000c101524 */
[----:B0-----:R-:W-:-:S02]  /*15ef0*/  PRMT R10, R9, 0x7610, R10 ;  /* 0x00007610090a7816 */ /* 0x001fc4000000000a */
[----:B------:R-:W-:Y:S01]  /*15f00*/  F2FP.BF16.F32.PACK_AB R3, RZ, R3 ;  /* 0x00000003ff03723e */ /* 0x000fe200000010ff */
[----:B------:R0:W-:Y:S01]  /*15f10*/  @P1 STG.E.U16 desc[UR36][R6.64+0xb2], R12 ;  /* 0x0000b20c06001986 */ /* 0x0001e2000c101524 */
[C---:B------:R-:W-:Y:S01]  /*15f20*/  ISETP.GT.AND P5, PT, R0.reuse, 0x61, P3 ;  /* 0x000000610000780c */ /* 0x040fe20001fa4270 */
[-C--:B------:R-:W-:Y:S01]  /*15f30*/  FMUL R9, R223, R2.reuse ;  /* 0x00000002df097220 */ /* 0x080fe20000400000 */
[C---:B------:R-:W-:Y:S01]  /*15f40*/  ISETP.GT.AND P1, PT, R0.reuse, 0x60, P2 ;  /* 0x000000600000780c */ /* 0x040fe20001724270 */
[----:B------:R-:W-:Y:S01]  /*15f50*/  @P4 STG.E.U16 desc[UR36][R4.64+0xc0], R10 ;  /* 0x0000c00a04004986 */ /* 0x000fe2000c101524 */
[----:B------:R-:W-:Y:S02]  /*15f60*/  ISETP.GT.AND P4, PT, R0, 0x61, P2 ;  /* 0x000000610000780c */ /* 0x000fe40001784270 */
[----:B-1----:R-:W-:Y:S01]  /*15f70*/  PRMT R11, R3, 0x7610, R11 ;  /* 0x00007610030b7816 */ /* 0x002fe2000000000b */
[----:B------:R-:W-:Y:S01]  /*15f80*/  FMUL R3, R222, R2 ;  /* 0x00000002de037220 */ /* 0x000fe20000400000 */
[----:B------:R-:W-:-:S02]  /*15f90*/  F2FP.BF16.F32.PACK_AB R8, RZ, R8 ;  /* 0x00000008ff08723e */ /* 0x000fc400000010ff */
[----:B------:R-:W-:Y:S02]  /*15fa0*/  F2FP.BF16.F32.PACK_AB R9, RZ, R9 ;  /* 0x00000009ff09723e */ /* 0x000fe400000010ff */
[----:B0-----:R-:W-:Y:S02]  /*15fb0*/  PRMT R12, R8, 0x7610, R12 ;  /* 0x00007610080c7816 */ /* 0x001fe4000000000c */
[----:B------:R-:W-:Y:S01]  /*15fc0*/  F2FP.BF16.F32.PACK_AB R8, RZ, R3 ;  /* 0x00000003ff08723e */ /* 0x000fe200000010ff */
[-C--:B------:R-:W-:Y:S01]  /*15fd0*/  FMUL R3, R221, R2.reuse ;  /* 0x00000002dd037220 */ /* 0x080fe20000400000 */
[----:B------:R-:W-:Y:S01]  /*15fe0*/  PRMT R13, R9, 0x7610, R13 ;  /* 0x00007610090d7816 */ /* 0x000fe2000000000d */
[----:B------:R0:W-:Y:S01]  /*15ff0*/  @P5 STG.E.U16 desc[UR36][R4.64+0xc2], R11 ;  /* 0x0000c20b04005986 */ /* 0x0001e2000c101524 */
[----:B------:R-:W-:Y:S02]  /*16000*/  ISETP.GT.AND P0, PT, R0, 0x68, P3 ;  /* 0x000000680000780c */ /* 0x000fe40001f04270 */
[----:B------:R-:W-:Y:S01]  /*16010*/  F2FP.BF16.F32.PACK_AB R9, RZ, R3 ;  /* 0x00000003ff09723e */ /* 0x000fe200000010ff */
[----:B------:R1:W-:Y:S01]  /*16020*/  @P1 STG.E.U16 desc[UR36][R6.64+0xc0], R12 ;  /* 0x0000c00c06001986 */ /* 0x0003e2000c101524 */
[----:B------:R-:W-:-:S03]  /*16030*/  FMUL R3, R219, R2 ;  /* 0x00000002db037220 */ /* 0x000fc60000400000 */
[----:B------:R-:W-:Y:S01]  /*16040*/  @P4 STG.E.U16 desc[UR36][R6.64+0xc2], R13 ;  /* 0x0000c20d06004986 */ /* 0x000fe2000c101524 */
[----:B------:R-:W-:Y:S02]  /*16050*/  ISETP.GT.AND P4, PT, R0, 0x69, P3 ;  /* 0x000000690000780c */ /* 0x000fe40001f84270 */
[----:B------:R-:W-:Y:S01]  /*16060*/  PRMT R14, R8, 0x7610, R14 ;  /* 0x00007610080e7816 */ /* 0x000fe2000000000e */
[-C--:B------:R-:W-:Y:S01]  /*16070*/  FMUL R8, R220, R2.reuse ;  /* 0x00000002dc087220 */ /* 0x080fe20000400000 */
[----:B------:R-:W-:Y:S02]  /*16080*/  F2FP.BF16.F32.PACK_AB R3, RZ, R3 ;  /* 0x00000003ff03723e */ /* 0x000fe400000010ff */
[----:B------:R-:W-:Y:S01]  /*16090*/  ISETP.GT.AND P1, PT, R0, 0x68, P2 ;  /* 0x000000680000780c */ /* 0x000fe20001724270 */
[----:B------:R-:W-:Y:S01]  /*160a0*/  @P0 STG.E.U16 desc[UR36][R4.64+0xd0], R14 ;  /* 0x0000d00e04000986 */ /* 0x000fe2000c101524 */
[----:B0-----:R-:W-:Y:S01]  /*160b0*/  PRMT R11, R3, 0x7610, R11 ;  /* 0x00007610030b7816 */ /* 0x001fe2000000000b */
[----:B------:R-:W-:Y:S01]  /*160c0*/  FMUL R3, R217, R2 ;  /* 0x00000002d9037220 */ /* 0x000fe20000400000 */
[----:B------:R-:W-:Y:S01]  /*160d0*/  F2FP.BF16.F32.PACK_AB R10, RZ, R8 ;  /* 0x00000008ff0a723e */ /* 0x000fe200000010ff */
[----:B------:R-:W-:Y:S01]  /*160e0*/  FMUL R8, R218, R2 ;  /* 0x00000002da087220 */ /* 0x000fe20000400000 */
[C---:B------:R-:W-:Y:S01]  /*160f0*/  ISETP.GT.AND P0, PT, R0.reuse, 0x69, P2 ;  /* 0x000000690000780c */ /* 0x040fe20001704270 */
[----:B------:R0:W-:Y:S01]  /*16100*/  @P4 STG.E.U16 desc[UR36][R4.64+0xd2], R9 ;  /* 0x0000d20904004986 */ /* 0x0001e2000c101524 */
[----:B------:R-:W-:-:S02]  /*16110*/  ISETP.GT.AND P5, PT, R0, 0x70, P3 ;  /* 0x000000700000780c */ /* 0x000fc40001fa4270 */
[----:B------:R-:W-:-:S04]  /*16120*/  F2FP.BF16.F32.PACK_AB R8, RZ, R8 ;  /* 0x00000008ff08723e */ /* 0x000fc800000010ff */
[----:B-1----:R-:W-:Y:S02]  /*16130*/  PRMT R12, R8, 0x7610, R12 ;  /* 0x00007610080c7816 */ /* 0x002fe4000000000c */
[----:B0-----:R-:W-:Y:S01]  /*16140*/  F2FP.BF16.F32.PACK_AB R9, RZ, R3 ;  /* 0x00000003ff09723e */ /* 0x001fe200000010ff */
[-C--:B------:R-:W-:Y:S01]  /*16150*/  FMUL R3, R216, R2.reuse ;  /* 0x00000002d8037220 */ /* 0x080fe20000400000 */
[----:B------:R-:W-:Y:S01]  /*16160*/  FMUL R8, R215, R2 ;  /* 0x00000002d7087220 */ /* 0x000fe20000400000 */
[----:B------:R0:W-:Y:S03]  /*16170*/  @P1 STG.E.U16 desc[UR36][R6.64+0xd0], R10 ;  /* 0x0000d00a06001986 */ /* 0x0001e6000c101524 */
[----:B------:R-:W-:Y:S01]  /*16180*/  F2FP.BF16.F32.PACK_AB R3, RZ, R3 ;  /* 0x00000003ff03723e */ /* 0x000fe200000010ff */
[----:B------:R1:W-:Y:S01]  /*16190*/  @P0 STG.E.U16 desc[UR36][R6.64+0xd2], R11 ;  /* 0x0000d20b06000986 */ /* 0x0003e2000c101524 */
[----:B------:R-:W-:-:S02]  /*161a0*/  ISETP.GT.AND P1, PT, R0, 0x70, P2 ;  /* 0x000000700000780c */ /* 0x000fc40001724270 */
[----:B------:R-:W-:Y:S01]  /*161b0*/  F2FP.BF16.F32.PACK_AB R8, RZ, R8 ;  /* 0x00000008ff08723e */ /* 0x000fe200000010ff */
[----:B------:R2:W-:Y:S01]  /*161c0*/  @P5 STG.E.U16 desc[UR36][R4.64+0xe0], R12 ;  /* 0x0000e00c04005986 */ /* 0x0005e2000c101524 */
[----:B0-----:R-:W-:Y:S01]  /*161d0*/  PRMT R10, R9, 0x7610, R10 ;  /* 0x00007610090a7816 */ /* 0x001fe2000000000a */
[-C--:B------:R-:W-:Y:S01]  /*161e0*/  FMUL R9, R214, R2.reuse ;  /* 0x00000002d6097220 */ /* 0x080fe20000400000 */
[----:B-1----:R-:W-:Y:S01]  /*161f0*/  PRMT R11, R3, 0x7610, R11 ;  /* 0x00007610030b7816 */ /* 0x002fe2000000000b */
[----:B------:R-:W-:-:S03]  /*16200*/  FMUL R3, R213, R2 ;  /* 0x00000002d5037220 */ /* 0x000fc60000400000 */
[----:B------:R-:W-:Y:S02]  /*16210*/  F2FP.BF16.F32.PACK_AB R9, RZ, R9 ;  /* 0x00000009ff09723e */ /* 0x000fe400000010ff */
[----:B--2---:R-:W-:Y:S02]  /*16220*/  PRMT R12, R8, 0x7610, R12 ;  /* 0x00007610080c7816 */ /* 0x004fe4000000000c */
[----:B------:R-:W-:Y:S01]  /*16230*/  F2FP.BF16.F32.PACK_AB R8, RZ, R3 ;  /* 0x00000003ff08723e */ /* 0x000fe200000010ff */
[----:B------:R-:W-:Y:S01]  /*16240*/  FMUL R3, R212, R2 ;  /* 0x00000002d4037220 */ /* 0x000fe20000400000 */
[C---:B------:R-:W-:Y:S02]  /*16250*/  ISETP.GT.AND P4, PT, R0.reuse, 0x71, P2 ;  /* 0x000000710000780c */ /* 0x040fe40001784270 */
[----:B------:R-:W-:Y:S01]  /*16260*/  ISETP.GT.AND P5, PT, R0, 0x78, P3 ;  /* 0x000000780000780c */ /* 0x000fe20001fa4270 */
[----:B------:R0:W-:Y:S01]  /*16270*/  @P6 STG.E.U16 desc[UR36][R4.64+0xe2], R10 ;  /* 0x0000e20a04006986 */ /* 0x0001e2000c101524 */
[----:B------:R-:W-:-:S02]  /*16280*/  PRMT R13, R9, 0x7610, R13 ;  /* 0x00007610090d7816 */ /* 0x000fc4000000000d */
[----:B------:R-:W-:Y:S01]  /*16290*/  F2FP.BF16.F32.PACK_AB R9, RZ, R3 ;  /* 0x00000003ff09723e */ /* 0x000fe200000010ff */
[----:B------:R1:W-:Y:S01]  /*162a0*/  @P1 STG.E.U16 desc[UR36][R6.64+0xe0], R11 ;  /* 0x0000e00b06001986 */ /* 0x0003e2000c101524 */
[----:B------:R-:W-:Y:S01]  /*162b0*/  ISETP.GT.AND P0, PT, R0, 0x79, P3 ;  /* 0x000000790000780c */ /* 0x000fe20001f04270 */
[-C--:B------:R-:W-:Y:S01]  /*162c0*/  FMUL R3, R210, R2.reuse ;  /* 0x00000002d2037220 */ /* 0x080fe20000400000 */
[----:B------:R-:W-:Y:S02]  /*162d0*/  ISETP.GT.AND P1, PT, R0, 0x78, P2 ;  /* 0x000000780000780c */ /* 0x000fe40001724270 */
[----:B------:R-:W-:Y:S01]  /*162e0*/  PRMT R14, R8, 0x7610, R14 ;  /* 0x00007610080e7816 */ /* 0x000fe2000000000e */
[----:B------:R-:W-:Y:S01]  /*162f0*/  FMUL R8, R211, R2 ;  /* 0x00000002d3087220 */ /* 0x000fe20000400000 */
[----:B------:R-:W-:Y:S01]  /*16300*/  F2FP.BF16.F32.PACK_AB R3, RZ, R3 ;  /* 0x00000003ff03723e */ /* 0x000fe200000010ff */
[----:B------:R2:W-:Y:S01]  /*16310*/  @P4 STG.E.U16 desc[UR36][R6.64+0xe2], R12 ;  /* 0x0000e20c06004986 */ /* 0x0005e2000c101524 */
[----:B------:R-:W-:-:S02]  /*16320*/  ISETP.GT.AND P4, PT, R0, 0x79, P2 ;  /* 0x000000790000780c */ /* 0x000fc40001784270 */
[----:B0-----:R-:W-:Y:S01]  /*16330*/  F2FP.BF16.F32.PACK_AB R10, RZ, R8 ;  /* 0x00000008ff0a723e */ /* 0x001fe200000010ff */
[----:B------:R-:W-:Y:S01]  /*16340*/  @P5 STG.E.U16 desc[UR36][R4.64+0xf0], R13 ;  /* 0x0000f00d04005986 */ /* 0x000fe2000c101524 */
[----:B-1----:R-:W-:Y:S01]  /*16350*/  PRMT R11, R3, 0x7610, R11 ;  /* 0x00007610030b7816 */ /* 0x002fe2000000000b */
[-C--:B------:R-:W-:Y:S01]  /*16360*/  FMUL R3, R208, R2.reuse ;  /* 0x00000002d0037220 */ /* 0x080fe20000400000 */
[----:B------:R-:W-:Y:S01]  /*16370*/  FMUL R8, R209, R2 ;  /* 0x00000002d1087220 */ /* 0x000fe20000400000 */
[C---:B------:R-:W-:Y:S01]  /*16380*/  ISETP.GT.AND P5, PT, R0.reuse, 0x80, P3 ;  /* 0x000000800000780c */ /* 0x040fe20001fa4270 */
[----:B------:R-:W-:Y:S01]  /*16390*/  @P0 STG.E.U16 desc[UR36][R4.64+0xf2], R14 ;  /* 0x0000f20e04000986 */ /* 0x000fe2000c101524 */
[----:B------:R-:W-:-:S03]  /*163a0*/  ISETP.GT.AND P6, PT, R0, 0x81, P3 ;  /* 0x000000810000780c */ /* 0x000fc60001fc4270 */
[----:B------:R0:W-:Y:S01]  /*163b0*/  @P1 STG.E.U16 desc[UR36][R6.64+0xf0], R9 ;  /* 0x0000f00906001986 */ /* 0x0001e2000c101524 */
[----:B------:R-:W-:-:S04]  /*163c0*/  F2FP.BF16.F32.PACK_AB R8, RZ, R8 ;  /* 0x00000008ff08723e */ /* 0x000fc800000010ff */
[----:B--2---:R-:W-:Y:S01]  /*163d0*/  PRMT R12, R8, 0x7610, R12 ;  /* 0x00007610080c7816 */ /* 0x004fe2000000000c */
[-C--:B------:R-:W-:Y:S01]  /*163e0*/  FMUL R8, R206, R2.reuse ;  /* 0x00000002ce087220 */ /* 0x080fe20000400000 */
[----:B0-----:R-:W-:Y:S01]  /*163f0*/  F2FP.BF16.F32.PACK_AB R9, RZ, R3 ;  /* 0x00000003ff09723e */ /* 0x001fe200000010ff */
[----:B------:R-:W-:Y:S01]  /*16400*/  FMUL R3, R207, R2 ;  /* 0x00000002cf037220 */ /* 0x000fe20000400000 */
[----:B------:R0:W-:Y:S01]  /*16410*/  @P4 STG.E.U16 desc[UR36][R6.64+0xf2], R10 ;  /* 0x0000f20a06004986 */ /* 0x0001e2000c101524 */
[----:B------:R-:W-:-:S03]  /*16420*/  ISETP.GT.AND P0, PT, R0, 0x80, P2 ;  /* 0x000000800000780c */ /* 0x000fc60001704270 */
[----:B------:R-:W-:Y:S01]  /*16430*/  F2FP.BF16.F32.PACK_AB R3, RZ, R3 ;  /* 0x00000003ff03723e */ /* 0x000fe200000010ff */
[----:B------:R1:W-:Y:S01]  /*16440*/  @P5 STG.E.U16 desc[UR36][R4.64+0x100], R11 ;  /* 0x0001000b04005986 */ /* 0x0003e2000c101524 */
[----:B------:R-:W-:Y:S02]  /*16450*/  ISETP.GT.AND P1, PT, R0, 0x81, P2 ;  /* 0x000000810000780c */ /* 0x000fe40001724270 */
[----:B------:R-:W-:Y:S01]  /*16460*/  F2FP.BF16.F32.PACK_AB R8, RZ, R8 ;  /* 0x00000008ff08723e */ /* 0x000fe200000010ff */
[----:B------:R2:W-:Y:S01]  /*16470*/  @P6 STG.E.U16 desc[UR36][R4.64+0x102], R12 ;  /* 0x0001020c04006986 */ /* 0x0005e2000c101524 */
[----:B0-----:R-:W-:Y:S01]  /*16480*/  PRMT R10, R9, 0x7610, R10 ;  /* 0x00007610090a7816 */ /* 0x001fe2000000000a */
[-C--:B------:R-:W-:Y:S01]  /*16490*/  FMUL R9, R205, R2.reuse ;  /* 0x00000002cd097220 */ /* 0x080fe20000400000 */
[----:B-1----:R-:W-:Y:S01]  /*164a0*/  PRMT R11, R3, 0x7610, R11 ;  /* 0x00007610030b7816 */ /* 0x002fe2000000000b */
[----:B------:R-:W-:Y:S01]  /*164b0*/  FMUL R3, R204, R2 ;  /* 0x00000002cc037220 */ /* 0x000fe20000400000 */
[----:B------:R-:W-:-:S02]  /*164c0*/  ISETP.GT.AND P4, PT, R0, 0x88, P3 ;  /* 0x000000880000780c */ /* 0x000fc40001f84270 */
[----:B--2---:R-:W-:Y:S02]  /*164d0*/  PRMT R12, R8, 0x7610, R12 ;  /* 0x00007610080c7816 */ /* 0x004fe4000000000c */
[----:B------:R-:W-:Y:S01]  /*164e0*/  F2FP.BF16.F32.PACK_AB R8, RZ, R3 ;  /* 0x00000003ff08723e */ /* 0x000fe200000010ff */
[-C--:B------:R-:W-:Y:S01]  /*164f0*/  FMUL R3, R203, R2.reuse ;  /* 0x00000002cb037220 */ /* 0x080fe20000400000 */
[----:B------:R-:W-:Y:S02]  /*16500*/  F2FP.BF16.F32.PACK_AB R9, RZ, R9 ;  /* 0x00000009ff09723e */ /* 0x000fe400000010ff */
[C---:B------:R-:W-:Y:S01]  /*16510*/  ISETP.GT.AND P5, PT, R0.reuse, 0x89, P3 ;  /* 0x000000890000780c */ /* 0x040fe20001fa4270 */
[----:B------:R0:W-:Y:S01]  /*16520*/  @P0 STG.E.U16 desc[UR36][R6.64+0x100], R10 ;  /* 0x0001000a06000986 */ /* 0x0001e2000c101524 */
[----:B------:R-:W-:Y:S02]  /*16530*/  PRMT R13, R9, 0x7610, R13 ;  /* 0x00007610090d7816 */ /* 0x000fe4000000000d */
[----:B------:R-:W-:Y:S01]  /*16540*/  F2FP.BF16.F32.PACK_AB R9, RZ, R3 ;  /* 0x00000003ff09723e */ /* 0x000fe200000010ff */
[----:B------:R1:W-:Y:S01]  /*16550*/  @P1 STG.E.U16 desc[UR36][R6.64+0x102], R11 ;  /* 0x0001020b06001986 */ /* 0x0003e2000c101524 */
[C---:B------:R-:W-:Y:S01]  /*16560*/  ISETP.GT.AND P0, PT, R0.reuse, 0x88, P2 ;  /* 0x000000880000780c */ /* 0x040fe20001704270 */
[----:B------:R-:W-:Y:S01]  /*16570*/  FMUL R3, R201, R2 ;  /* 0x00000002c9037220 */ /* 0x000fe20000400000 */
[----:B------:R-:W-:-:S02]  /*16580*/  ISETP.GT.AND P1, PT, R0, 0x89, P2 ;  /* 0x000000890000780c */ /* 0x000fc40001724270 */
[----:B------:R-:W-:Y:S01]  /*16590*/  PRMT R14, R8, 0x7610, R14 ;  /* 0x00007610080e7816 */ /* 0x000fe2000000000e */
[----:B------:R-:W-:Y:S01]  /*165a0*/  FMUL R8, R202, R2 ;  /* 0x00000002ca087220 */ /* 0x000fe20000400000 */
[----:B------:R-:W-:Y:S01]  /*165b0*/  F2FP.BF16.F32.PACK_AB R3, RZ, R3 ;  /* 0x00000003ff03723e */ /* 0x000fe200000010ff */
[----:B------:R2:W-:Y:S01]  /*165c0*/  @P4 STG.E.U16 desc[UR36][R4.64+0x110], R12 ;  /* 0x0001100c04004986 */ /* 0x0005e2000c101524 */
[----:B------:R-:W-:Y:S02]  /*165d0*/  ISETP.GT.AND P4, PT, R0, 0x90, P3 ;  /* 0x000000900000780c */ /* 0x000fe40001f84270 */
        /* <DEDUP_REMOVED lines=9> */
[----:B------:R-:W-:Y:S02]  /*16670*/  F2FP.BF16.F32.PACK_AB R8, RZ, R8 ;  /* 0x00000008ff08723e */ /* 0x000fe400000010ff */
[----:B------:R-:W-:Y:S01]  /*16680*/  ISETP.GT.AND P1, PT, R0, 0x91, P2 ;  /* 0x000000910000780c */ /* 0x000fe20001724270 */
[----:B------:R1:W-:Y:S01]  /*16690*/  @P4 STG.E.U16 desc[UR36][R4.64+0x120], R10 ;  /* 0x0001200a04004986 */ /* 0x0003e2000c101524 */
[----:B--2---:R-:W-:Y:S01]  /*166a0*/  PRMT R12, R8, 0x7610, R12 ;  /* 0x00007610080c7816 */ /* 0x004fe2000000000c */
[-C--:B------:R-:W-:Y:S01]  /*166b0*/  FMUL R8, R197, R2.reuse ;  /* 0x00000002c5087220 */ /* 0x080fe20000400000 */
[----:B0-----:R-:W-:Y:S01]  /*166c0*/  F2FP.BF16.F32.PACK_AB R9, RZ, R3 ;  /* 0x00000003ff09723e */ /* 0x001fe200000010ff */
[----:B------:R-:W-:Y:S01]  /*166d0*/  FMUL R3, R198, R2 ;  /* 0x00000002c6037220 */ /* 0x000fe20000400000 */
[----:B------:R-:W-:Y:S01]  /*166e0*/  ISETP.GT.AND P4, PT, R0, 0x98, P3 ;  /* 0x000000980000780c */ /* 0x000fe20001f84270 */
[----:B------:R0:W-:Y:S03]  /*166f0*/  @P5 STG.E.U16 desc[UR36][R4.64+0x122], R11 ;  /* 0x0001220b04005986 */ /* 0x0001e6000c101524 */
[----:B------:R-:W-:-:S02]  /*16700*/  F2FP.BF16.F32.PACK_AB R3, RZ, R3 ;  /* 0x00000003ff03723e */ /* 0x000fc400000010ff */
[----:B-1----:R-:W-:Y:S01]  /*16710*/  PRMT R10, R9, 0x7610, R10 ;  /* 0x00007610090a7816 */ /* 0x002fe2000000000a */
[----:B------:R-:W-:Y:S01]  /*16720*/  FMUL R9, R196, R2 ;  /* 0x00000002c4097220 */ /* 0x000fe20000400000 */
[----:B------:R-:W-:Y:S01]  /*16730*/  F2FP.BF16.F32.PACK_AB R8, RZ, R8 ;  /* 0x00000008ff08723e */ /* 0x000fe200000010ff */
[----:B------:R1:W-:Y:S01]  /*16740*/  @P0 STG.E.U16 desc[UR36][R6.64+0x120], R12 ;  /* 0x0001200c06000986 */ /* 0x0003e2000c101524 */
[----:B0-----:R-:W-:Y:S01]  /*16750*/  PRMT R11, R3, 0x7610, R11 ;  /* 0x00007610030b7816 */ /* 0x001fe2000000000b */
[----:B------:R-:W-:Y:S01]  /*16760*/  FMUL R3, R195, R2 ;  /* 0x00000002c3037220 */ /* 0x000fe20000400000 */
[C---:B------:R-:W-:Y:S01]  /*16770*/  ISETP.GT.AND P5, PT, R0.reuse, 0x99, P3 ;  /* 0x000000990000780c */ /* 0x040fe20001fa4270 */
[----:B------:R0:W-:Y:S01]  /*16780*/  @P1 STG.E.U16 desc[UR36][R6.64+0x122], R10 ;  /* 0x0001220a06001986 */ /* 0x0001e2000c101524 */
[----:B------:R-:W-:Y:S02]  /*16790*/  ISETP.GT.AND P1, PT, R0, 0x98, P2 ;  /* 0x000000980000780c */ /* 0x000fe40001724270 */
[----:B------:R-:W-:-:S02]  /*167a0*/  F2FP.BF16.F32.PACK_AB R9, RZ, R9 ;  /* 0x00000009ff09723e */ /* 0x000fc400000010ff */
[----:B-1----:R-:W-:Y:S02]  /*167b0*/  PRMT R12, R8, 0x7610, R12 ;  /* 0x00007610080c7816 */ /* 0x002fe4000000000c */
[----:B------:R-:W-:Y:S01]  /*167c0*/  F2FP.BF16.F32.PACK_AB R8, RZ, R3 ;  /* 0x00000003ff08723e */ /* 0x000fe200000010ff */
[-C--:B------:R-:W-:Y:S01]  /*167d0*/  FMUL R3, R194, R2.reuse ;  /* 0x00000002c2037220 */ /* 0x080fe20000400000 */
[C---:B------:R-:W-:Y:S01]  /*167e0*/  ISETP.GT.AND P0, PT, R0.reuse, 0x99, P2 ;  /* 0x000000990000780c */ /* 0x040fe20001704270 */
[----:B------:R1:W-:Y:S01]  /*167f0*/  @P4 STG.E.U16 desc[UR36][R4.64+0x130], R11 ;  /* 0x0001300b04004986 */ /* 0x0003e2000c101524 */
[----:B------:R-:W-:Y:S02]  /*16800*/  ISETP.GT.AND P4, PT, R0, 0xa0, P3 ;  /* 0x000000a00000780c */ /* 0x000fe40001f84270 */
[----:B------:R-:W-:Y:S02]  /*16810*/  PRMT R13, R9, 0x7610, R13 ;  /* 0x00007610090d7816 */ /* 0x000fe4000000000d */
[----:B------:R-:W-:Y:S01]  /*16820*/  F2FP.BF16.F32.PACK_AB R9, RZ, R3 ;  /* 0x00000003ff09723e */ /* 0x000fe200000010ff */
[-C--:B------:R-:W-:Y:S01]  /*16830*/  FMUL R3, R192, R2.reuse ;  /* 0x00000002c0037220 */ /* 0x080fe20000400000 */
[----:B------:R-:W-:Y:S01]  /*16840*/  PRMT R14, R8, 0x7610, R14 ;  /* 0x00007610080e7816 */ /* 0x000fe2000000000e */
[----:B------:R-:W-:Y:S01]  /*16850*/  FMUL R8, R193, R2 ;  /* 0x00000002c1087220 */ /* 0x000fe20000400000 */
[----:B------:R2:W-:Y:S01]  /*16860*/  @P5 STG.E.U16 desc[UR36][R4.64+0x132], R12 ;  /* 0x0001320c04005986 */ /* 0x0005e2000c101524 */
[----:B------:R-:W-:-:S02]  /*16870*/  ISETP.GT.AND P5, PT, R0, 0xa1, P3 ;  /* 0x000000a10000780c */ /* 0x000fc40001fa4270 */
[----:B------:R-:W-:Y:S01]  /*16880*/  F2FP.BF16.F32.PACK_AB R3, RZ, R3 ;  /* 0x00000003ff03723e */ /* 0x000fe200000010ff */
[----:B------:R-:W-:Y:S01]  /*16890*/  @P1 STG.E.U16 desc[UR36][R6.64+0x130], R13 ;  /* 0x0001300d06001986 */ /* 0x000fe2000c101524 */
[----:B0-----:R-:W-:Y:S01]  /*168a0*/  F2FP.BF16.F32.PACK_AB R10, RZ, R8 ;  /* 0x00000008ff0a723e */ /* 0x001fe200000010ff */
[-C--:B------:R-:W-:Y:S01]  /*168b0*/  FMUL R8, R191, R2.reuse ;  /* 0x00000002bf087220 */ /* 0x080fe20000400000 */
[----:B-1----:R-:W-:Y:S01]  /*168c0*/  PRMT R11, R3, 0x7610, R11 ;  /* 0x00007610030b7816 */ /* 0x002fe2000000000b */
[----:B------:R-:W-:Y:S01]  /*168d0*/  @P0 STG.E.U16 desc[UR36][R6.64+0x132], R14 ;  /* 0x0001320e06000986 */ /* 0x000fe2000c101524 */
[----:B------:R-:W-:Y:S01]  /*168e0*/  ISETP.GT.AND P0, PT, R0, 0xa0, P2 ;  /* 0x000000a00000780c */ /* 0x000fe20001704270 */
[----:B------:R-:W-:Y:S01]  /*168f0*/  FMUL R3, R190, R2 ;  /* 0x00000002be037220 */ /* 0x000fe20000400000 */
[C---:B------:R-:W-:Y:S01]  /*16900*/  ISETP.GT.AND P1, PT, R0.reuse, 0xa1, P2 ;  /* 0x000000a10000780c */ /* 0x040fe20001724270 */
[----:B------:R0:W-:Y:S01]  /*16910*/  @P4 STG.E.U16 desc[UR36][R4.64+0x140], R9 ;  /* 0x0001400904004986 */ /* 0x0001e2000c101524 */
[----:B------:R-:W-:-:S02]  /*16920*/  ISETP.GT.AND P4, PT, R0, 0xa8, P3 ;  /* 0x000000a80000780c */ /* 0x000fc40001f84270 */
[----:B------:R-:W-:Y:S01]  /*16930*/  F2FP.BF16.F32.PACK_AB R8, RZ, R8 ;  /* 0x00000008ff08723e */ /* 0x000fe200000010ff */
[----:B------:R1:W-:Y:S03]  /*16940*/  @P5 STG.E.U16 desc[UR36][R4.64+0x142], R10 ;  /* 0x0001420a04005986 */ /* 0x0003e6000c101524 */
[----:B--2---:R-:W-:Y:S02]  /*16950*/  PRMT R12, R8, 0x7610, R12 ;  /* 0x00007610080c7816 */ /* 0x004fe4000000000c */
[----:B0-----:R-:W-:Y:S01]  /*16960*/  F2FP.BF16.F32.PACK_AB R9, RZ, R3 ;  /* 0x00000003ff09723e */ /* 0x001fe200000010ff */
[-C--:B------:R-:W-:Y:S01]  /*16970*/  FMUL R3, R189, R2.reuse ;  /* 0x00000002bd037220 */ /* 0x080fe20000400000 */
[-C--:B------:R-:W-:Y:S02]  /*16980*/  FMUL R8, R188, R2.reuse ;  /* 0x00000002bc087220 */ /* 0x080fe40000400000 */
[----:B-1----:R-:W-:Y:S01]  /*16990*/  PRMT R10, R9, 0x7610, R10 ;  /* 0x00007610090a7816 */ /* 0x002fe2000000000a */
[----:B------:R0:W-:Y:S01]  /*169a0*/  @P0 STG.E.U16 desc[UR36][R6.64+0x140], R11 ;  /* 0x0001400b06000986 */ /* 0x0001e2000c101524 */
[----:B------:R-:W-:Y:S01]  /*169b0*/  F2FP.BF16.F32.PACK_AB R3, RZ, R3 ;  /* 0x00000003ff03723e */ /* 0x000fe200000010ff */
[----:B------:R-:W-:Y:S01]  /*169c0*/  FMUL R9, R187, R2 ;  /* 0x00000002bb097220 */ /* 0x000fe20000400000 */
[C---:B------:R-:W-:Y:S01]  /*169d0*/  ISETP.GT.AND P5, PT, R0.reuse, 0xa9, P3 ;  /* 0x000000a90000780c */ /* 0x040fe20001fa4270 */
[----:B------:R1:W-:Y:S01]  /*169e0*/  @P1 STG.E.U16 desc[UR36][R6.64+0x142], R12 ;  /* 0x0001420c06001986 */ /* 0x0003e2000c101524 */
[----:B------:R-:W-:-:S03]  /*169f0*/  ISETP.GT.AND P1, PT, R0, 0xa8, P2 ;  /* 0x000000a80000780c */ /* 0x000fc60001724270 */
[----:B------:R-:W-:Y:S01]  /*16a00*/  @P4 STG.E.U16 desc[UR36][R4.64+0x150], R10 ;  /* 0x0001500a04004986 */ /* 0x000fe2000c101524 */
[----:B------:R-:W-:Y:S02]  /*16a10*/  ISETP.GT.AND P4, PT, R0, 0xa9, P2 ;  /* 0x000000a90000780c */ /* 0x000fe40001784270 */
[----:B------:R-:W-:Y:S02]  /*16a20*/  F2FP.BF16.F32.PACK_AB R8, RZ, R8 ;  /* 0x00000008ff08723e */ /* 0x000fe400000010ff */
[----:B0-----:R-:W-:Y:S01]  /*16a30*/  PRMT R11, R3, 0x7610, R11 ;  /* 0x00007610030b7816 */ /* 0x001fe2000000000b */
[-C--:B------:R-:W-:Y:S01]  /*16a40*/  FMUL R3, R186, R2.reuse ;  /* 0x00000002ba037220 */ /* 0x080fe20000400000 */
[----:B------:R-:W-:Y:S02]  /*16a50*/  F2FP.BF16.F32.PACK_AB R9, RZ, R9 ;  /* 0x00000009ff09723e */ /* 0x000fe400000010ff */
[----:B-1----:R-:W-:Y:S02]  /*16a60*/  PRMT R12, R8, 0x7610, R12 ;  /* 0x00007610080c7816 */ /* 0x002fe4000000000c */
[----:B------:R-:W-:Y:S01]  /*16a70*/  F2FP.BF16.F32.PACK_AB R8, RZ, R3 ;  /* 0x00000003ff08723e */ /* 0x000fe200000010ff */
[----:B------:R-:W-:Y:S01]  /*16a80*/  FMUL R3, R185, R2 ;  /* 0x00000002b9037220 */ /* 0x000fe20000400000 */
[----:B------:R-:W-:Y:S01]  /*16a90*/  PRMT R13, R9, 0x7610, R13 ;  /* 0x00007610090d7816 */ /* 0x000fe2000000000d */
[----:B------:R0:W-:Y:S01]  /*16aa0*/  @P5 STG.E.U16 desc[UR36][R4.64+0x152], R11 ;  /* 0x0001520b04005986 */ /* 0x0001e2000c101524 */
[----:B------:R-:W-:-:S02]  /*16ab0*/  ISETP.GT.AND P0, PT, R0, 0xb0, P3 ;  /* 0x000000b00000780c */ /* 0x000fc40001f04270 */
        /* <DEDUP_REMOVED lines=26> */
[----:B------:R-:W-:Y:S02]  /*16c60*/  ISETP.GT.AND P1, PT, R0, 0xb8, P2 ;  /* 0x000000b80000780c */ /* 0x000fe40001724270 */
[----:B------:R-:W-:Y:S02]  /*16c70*/  F2FP.BF16.F32.PACK_AB R8, RZ, R8 ;  /* 0x00000008ff08723e */ /* 0x000fe400000010ff */
[----:B0-----:R-:W-:Y:S01]  /*16c80*/  PRMT R10, R9, 0x7610, R10 ;  /* 0x00007610090a7816 */ /* 0x001fe2000000000a */
[-C--:B------:R-:W-:Y:S01]  /*16c90*/  FMUL R9, R178, R2.reuse ;  /* 0x00000002b2097220 */ /* 0x080fe20000400000 */
[----:B-1----:R-:W-:Y:S01]  /*16ca0*/  PRMT R11, R3, 0x7610, R11 ;  /* 0x00007610030b7816 */ /* 0x002fe2000000000b */
[----:B------:R-:W-:Y:S01]  /*16cb0*/  FMUL R3, R177, R2 ;  /* 0x00000002b1037220 */ /* 0x000fe20000400000 */
[----:B------:R0:W-:Y:S02]  /*16cc0*/  @P5 STG.E.U16 desc[UR36][R4.64+0x170], R12 ;  /* 0x0001700c04005986 */ /* 0x0001e4000c101524 */
[----:B------:R-:W-:-:S02]  /*16cd0*/  F2FP.BF16.F32.PACK_AB R9, RZ, R9 ;  /* 0x00000009ff09723e */ /* 0x000fc400000010ff */
[C---:B------:R-:W-:Y:S02]  /*16ce0*/  ISETP.GT.AND P4, PT, R0.reuse, 0xb9, P2 ;  /* 0x000000b90000780c */ /* 0x040fe40001784270 */
[----:B------:R-:W-:Y:S02]  /*16cf0*/  ISETP.GT.AND P5, PT, R0, 0xc0, P3 ;  /* 0x000000c00000780c */ /* 0x000fe40001fa4270 */
[----:B0-----:R-:W-:Y:S02]  /*16d00*/  PRMT R12, R8, 0x7610, R12 ;  /* 0x00007610080c7816 */ /* 0x001fe4000000000c */
[----:B------:R-:W-:Y:S01]  /*16d10*/  F2FP.BF16.F32.PACK_AB R8, RZ, R3 ;  /* 0x00000003ff08723e */ /* 0x000fe200000010ff */
[----:B------:R-:W-:Y:S01]  /*16d20*/  FMUL R3, R176, R2 ;  /* 0x00000002b0037220 */ /* 0x000fe20000400000 */
[----:B------:R-:W-:Y:S01]  /*16d30*/  PRMT R13, R9, 0x7610, R13 ;  /* 0x00007610090d7816 */ /* 0x000fe2000000000d */
[----:B------:R0:W-:Y:S01]  /*16d40*/  @P6 STG.E.U16 desc[UR36][R4.64+0x172], R10 ;  /* 0x0001720a04006986 */ /* 0x0001e2000c101524 */
[----:B------:R-:W-:-:S02]  /*16d50*/  ISETP.GT.AND P0, PT, R0, 0xc1, P3 ;  /* 0x000000c10000780c */ /* 0x000fc40001f04270 */
[----:B------:R-:W-:Y:S01]  /*16d60*/  F2FP.BF16.F32.PACK_AB R9, RZ, R3 ;  /* 0x00000003ff09723e */ /* 0x000fe200000010ff */
[----:B------:R1:W-:Y:S01]  /*16d70*/  @P1 STG.E.U16 desc[UR36][R6.64+0x170], R11 ;  /* 0x0001700b06001986 */ /* 0x0003e2000c101524 */
[-C--:B------:R-:W-:Y:S01]  /*16d80*/  FMUL R3, R174, R2.reuse ;  /* 0x00000002ae037220 */ /* 0x080fe20000400000 */
[----:B------:R-:W-:Y:S02]  /*16d90*/  ISETP.GT.AND P1, PT, R0, 0xc0, P2 ;  /* 0x000000c00000780c */ /* 0x000fe40001724270 */
        /* <DEDUP_REMOVED lines=40> */
[C---:B------:R-:W-:Y:S01]  /*17020*/  ISETP.GT.AND P0, PT, R0.reuse, 0xd0, P2 ;  /* 0x000000d00000780c */ /* 0x040fe20001704270 */
        /* <DEDUP_REMOVED lines=11> */
[----:B------:R-:W-:Y:S01]  /*170e0*/  ISETP.GT.AND P5, PT, R0, 0xd9, P3 ;  /* 0x000000d90000780c */ /* 0x000fe20001fa4270 */
[----:B------:R-:W-:Y:S01]  /*170f0*/  FMUL R8, R164, R2 ;  /* 0x00000002a4087220 */ /* 0x000fe20000400000 */
[----:B------:R-:W-:Y:S01]  /*17100*/  @P0 STG.E.U16 desc[UR36][R6.64+0x1a0], R14 ;  /* 0x0001a00e06000986 */ /* 0x000fe2000c101524 */
[----:B------:R-:W-:-:S03]  /*17110*/  ISETP.GT.AND P0, PT, R0, 0xd8, P2 ;  /* 0x000000d80000780c */ /* 0x000fc60001704270 */
[----:B------:R0:W-:Y:S01]  /*17120*/  @P1 STG.E.U16 desc[UR36][R6.64+0x1a2], R9 ;  /* 0x0001a20906001986 */ /* 0x0001e2000c101524 */
[----:B------:R-:W-:Y:S02]  /*17130*/  F2FP.BF16.F32.PACK_AB R8, RZ, R8 ;  /* 0x00000008ff08723e */ /* 0x000fe400000010ff */
[----:B------:R-:W-:Y:S02]  /*17140*/  ISETP.GT.AND P1, PT, R0, 0xd9, P2 ;  /* 0x000000d90000780c */ /* 0x000fe40001724270 */
        /* <DEDUP_REMOVED lines=16> */
[----:B------:R1:W-:Y:S01]  /*17250*/  @P1 STG.E.U16 desc[UR36][R6.64+0x1b2], R10 ;  /* 0x0001b20a06001986 */ /* 0x0003e2000c101524 */
[C---:B------:R-:W-:Y:S02]  /*17260*/  ISETP.GT.AND P1, PT, R0.reuse, 0xe0, P2 ;  /* 0x000000e00000780c */ /* 0x040fe40001724270 */
[----:B------:R-:W-:Y:S02]  /*17270*/  ISETP.GT.AND P0, PT, R0, 0xe1, P2 ;  /* 0x000000e10000780c */ /* 0x000fe40001704270 */
[----:B0-----:R-:W-:Y:S02]  /*17280*/  PRMT R12, R8, 0x7610, R12 ;  /* 0x00007610080c7816 */ /* 0x001fe4000000000c */
[----:B------:R-:W-:Y:S01]  /*17290*/  F2FP.BF16.F32.PACK_AB R8, RZ, R3 ;  /* 0x00000003ff08723e */ /* 0x000fe200000010ff */
[----:B------:R-:W-:Y:S01]  /*172a0*/  FMUL R3, R157, R2 ;  /* 0x000000029d037220 */ /* 0x000fe20000400000 */
[----:B------:R0:W-:Y:S01]  /*172b0*/  @P4 STG.E.U16 desc[UR36][R4.64+0x1c0], R11 ;  /* 0x0001c00b04004986 */ /* 0x0001e2000c101524 */
[----:B-1----:R-:W-:-:S02]  /*172c0*/  PRMT R10, R9, 0x7610, R10 ;  /* 0x00007610090a7816 */ /* 0x002fc4000000000a */
[----:B------:R-:W-:Y:S01]  /*172d0*/  PRMT R13, R8, 0x7610, R13 ;  /* 0x00007610080d7816 */ /* 0x000fe2000000000d */
[----:B------:R-:W-:Y:S01]  /*172e0*/  @P5 STG.E.U16 desc[UR36][R4.64+0x1c2], R12 ;  /* 0x0001c20c04005986 */ /* 0x000fe2000c101524 */
[-C--:B------:R-:W-:Y:S01]  /*172f0*/  FMUL R8, R156, R2.reuse ;  /* 0x000000029c087220 */ /* 0x080fe20000400000 */
[C---:B------:R-:W-:Y:S02]  /*17300*/  ISETP.GT.AND P4, PT, R0.reuse, 0xe8, P3 ;  /* 0x000000e80000780c */ /* 0x040fe40001f84270 */
[----:B------:R-:W-:Y:S01]  /*17310*/  F2FP.BF16.F32.PACK_AB R9, RZ, R3 ;  /* 0x00000003ff09723e */ /* 0x000fe200000010ff */
[----:B------:R-:W-:Y:S01]  /*17320*/  FMUL R3, R155, R2 ;  /* 0x000000029b037220 */ /* 0x000fe20000400000 */
[C---:B------:R-:W-:Y:S02]  /*17330*/  ISETP.GT.AND P5, PT, R0.reuse, 0xe9, P3 ;  /* 0x000000e90000780c */ /* 0x040fe40001fa4270 */
[----:B------:R-:W-:Y:S02]  /*17340*/  ISETP.GT.AND P6, PT, R0, 0xe8, P2 ;  /* 0x000000e80000780c */ /* 0x000fe400017c4270 */
[----:B------:R-:W-:Y:S01]  /*17350*/  F2FP.BF16.F32.PACK_AB R8, RZ, R8 ;  /* 0x00000008ff08723e */ /* 0x000fe200000010ff */
[----:B------:R1:W-:Y:S01]  /*17360*/  @P1 STG.E.U16 desc[UR36][R6.64+0x1c0], R10 ;  /* 0x0001c00a06001986 */ /* 0x0003e2000c101524 */
[----:B------:R-:W-:-:S02]  /*17370*/  F2FP.BF16.F32.PACK_AB R3, RZ, R3 ;  /* 0x00000003ff03723e */ /* 0x000fc400000010ff */
[C---:B------:R-:W-:Y:S01]  /*17380*/  ISETP.GT.AND P1, PT, R17.reuse, 0x80, PT ;  /* 0x000000801100780c */ /* 0x040fe20003f24270 */
[----:B------:R2:W-:Y:S01]  /*17390*/  @P0 STG.E.U16 desc[UR36][R6.64+0x1c2], R13 ;  /* 0x0001c20d06000986 */ /* 0x0005e2000c101524 */
[----:B------:R-:W-:Y:S02]  /*173a0*/  ISETP.GT.AND P0, PT, R17, 0x88, PT ;  /* 0x000000881100780c */ /* 0x000fe40003f04270 */
[----:B0-----:R-:W-:Y:S02]  /*173b0*/  PRMT R11, R8, 0x7610, R11 ;  /* 0x00007610080b7816 */ /* 0x001fe4000000000b */
[----:B------:R-:W-:Y:S02]  /*173c0*/  PRMT R17, R3, 0x7610, R17 ;  /* 0x0000761003117816 */ /* 0x000fe40000000011 */
[----:B-1----:R-:W-:Y:S01]  /*173d0*/  PRMT R10, R9, 0x7610, R10 ;  /* 0x00007610090a7816 */ /* 0x002fe2000000000a */
[----:B------:R-:W-:-:S04]  /*173e0*/  FMUL R3, R154, R2 ;  /* 0x000000029a037220 */ /* 0x000fc80000400000 */
[----:B------:R-:W-:Y:S01]  /*173f0*/  @P4 STG.E.U16 desc[UR36][R4.64+0x1d0], R10 ;  /* 0x0001d00a04004986 */ /* 0x000fe2000c101524 */
[----:B------:R-:W-:-:S03]  /*17400*/  ISETP.GT.AND P4, PT, R0, 0xe9, P2 ;  /* 0x000000e90000780c */ /* 0x000fc60001784270 */
[----:B------:R0:W-:Y:S01]  /*17410*/  @P5 STG.E.U16 desc[UR36][R4.64+0x1d2], R11 ;  /* 0x0001d20b04005986 */ /* 0x0001e2000c101524 */
[----:B------:R-:W-:-:S03]  /*17420*/  ISETP.GT.AND P5, PT, R0, 0xf0, P3 ;  /* 0x000000f00000780c */ /* 0x000fc60001fa4270 */
[----:B------:R-:W-:Y:S01]  /*17430*/  @P6 STG.E.U16 desc[UR36][R6.64+0x1d0], R17 ;  /* 0x0001d01106006986 */ /* 0x000fe2000c101524 */
[----:B------:R-:W-:Y:S01]  /*17440*/  ISETP.GT.AND P6, PT, R0, 0xf1, P3 ;  /* 0x000000f10000780c */ /* 0x000fe20001fc4270 */
[-C--:B------:R-:W-:Y:S01]  /*17450*/  FMUL R8, R153, R2.reuse ;  /* 0x0000000299087220 */ /* 0x080fe20000400000 */
[----:B------:R-:W-:Y:S01]  /*17460*/  FMUL R9, R152, R2 ;  /* 0x0000000298097220 */ /* 0x000fe20000400000 */
[----:B--2---:R-:W-:-:S03]  /*17470*/  F2FP.BF16.F32.PACK_AB R13, RZ, R3 ;  /* 0x00000003ff0d723e */ /* 0x004fc600000010ff */
[----:B------:R-:W-:Y:S02]  /*17480*/  F2FP.BF16.F32.PACK_AB R14, RZ, R8 ;  /* 0x00000008ff0e723e */ /* 0x000fe400000010ff */
[----:B------:R-:W-:Y:S01]  /*17490*/  F2FP.BF16.F32.PACK_AB R15, RZ, R9 ;  /* 0x00000009ff0f723e */ /* 0x000fe200000010ff */
[----:B------:R-:W-:Y:S01]  /*174a0*/  @P4 STG.E.U16 desc[UR36][R6.64+0x1d2], R13 ;  /* 0x0001d20d06004986 */ /* 0x000fe2000c101524 */
[----:B------:R-:W-:-:S03]  /*174b0*/  ISETP.GT.AND P4, PT, R0, 0xf1, P2 ;  /* 0x000000f10000780c */ /* 0x000fc60001784270 */
[----:B------:R-:W-:Y:S04]  /*174c0*/  @P5 STG.E.U16 desc[UR36][R4.64+0x1e0], R14 ;  /* 0x0001e00e04005986 */ /* 0x000fe8000c101524 */
[----:B------:R-:W-:Y:S01]  /*174d0*/  @P6 STG.E.U16 desc[UR36][R4.64+0x1e2], R15 ;  /* 0x0001e20f04006986 */ /* 0x000fe2000c101524 */
[----:B------:R-:W-:Y:S01]  /*174e0*/  ISETP.GT.AND P6, PT, R0, 0xf0, P2 ;  /* 0x000000f00000780c */ /* 0x000fe200017c4270 */
[-C--:B0-----:R-:W-:Y:S01]  /*174f0*/  FMUL R11, R23, R2.reuse ;  /* 0x00000002170b7220 */ /* 0x081fe20000400000 */
[----:B------:R-:W-:-:S04]  /*17500*/  FMUL R12, R22, R2 ;  /* 0x00000002160c7220 */ /* 0x000fc80000400000 */
[----:B------:R-:W-:Y:S02]  /*17510*/  F2FP.BF16.F32.PACK_AB R11, RZ, R11 ;  /* 0x0000000bff0b723e */ /* 0x000fe400000010ff */
[----:B------:R-:W-:Y:S02]  /*17520*/  F2FP.BF16.F32.PACK_AB R12, RZ, R12 ;  /* 0x0000000cff0c723e */ /* 0x000fe400000010ff */
[C---:B------:R-:W-:Y:S02]  /*17530*/  ISETP.GT.AND P5, PT, R0.reuse, 0xf8, P3 ;  /* 0x000000f80000780c */ /* 0x040fe40001fa4270 */
[----:B------:R-:W-:Y:S01]  /*17540*/  ISETP.GT.AND P3, PT, R0, 0xf9, P3 ;  /* 0x000000f90000780c */ /* 0x000fe20001f64270 */
[----:B------:R-:W-:Y:S01]  /*17550*/  @P6 STG.E.U16 desc[UR36][R6.64+0x1e0], R11 ;  /* 0x0001e00b06006986 */ /* 0x000fe2000c101524 */
[----:B------:R-:W-:-:S03]  /*17560*/  FMUL R10, R21, R2 ;  /* 0x00000002150a7220 */ /* 0x000fc60000400000 */
[----:B------:R0:W-:Y:S01]  /*17570*/  @P4 STG.E.U16 desc[UR36][R6.64+0x1e2], R12 ;  /* 0x0001e20c06004986 */ /* 0x0001e2000c101524 */
[----:B------:R-:W-:Y:S01]  /*17580*/  ISETP.GT.AND P4, PT, R0, 0xf8, P2 ;  /* 0x000000f80000780c */ /* 0x000fe20001784270 */
[-C--:B------:R-:W-:Y:S01]  /*17590*/  FMUL R9, R20, R2.reuse ;  /* 0x0000000214097220 */ /* 0x080fe20000400000 */
[-C--:B------:R-:W-:Y:S01]  /*175a0*/  FMUL R8, R18, R2.reuse ;  /* 0x0000000212087220 */ /* 0x080fe20000400000 */
[----:B------:R-:W-:Y:S01]  /*175b0*/  FMUL R3, R19, R2 ;  /* 0x0000000213037220 */ /* 0x000fe20000400000 */
[----:B------:R-:W-:Y:S02]  /*175c0*/  F2FP.BF16.F32.PACK_AB R10, RZ, R10 ;  /* 0x0000000aff0a723e */ /* 0x000fe400000010ff */
[----:B------:R-:W-:Y:S02]  /*175d0*/  ISETP.GT.AND P2, PT, R0, 0xf9, P2 ;  /* 0x000000f90000780c */ /* 0x000fe40001744270 */
[----:B------:R-:W-:Y:S02]  /*175e0*/  F2FP.BF16.F32.PACK_AB R9, RZ, R9 ;  /* 0x00000009ff09723e */ /* 0x000fe400000010ff */
[----:B------:R-:W-:-:S02]  /*175f0*/  F2FP.BF16.F32.PACK_AB R8, RZ, R8 ;  /* 0x00000008ff08723e */ /* 0x000fc400000010ff */
[----:B------:R-:W-:Y:S01]  /*17600*/  F2FP.BF16.F32.PACK_AB R3, RZ, R3 ;  /* 0x00000003ff03723e */ /* 0x000fe200000010ff */
[----:B------:R-:W-:Y:S01]  /*17610*/  @P5 STG.E.U16 desc[UR36][R4.64+0x1f0], R10 ;  /* 0x0001f00a04005986 */ /* 0x000fe2000c101524 */
[----:B0-----:R-:W-:Y:S01]  /*17620*/  PRMT R12, R8, 0x7610, R12 ;  /* 0x00007610080c7816 */ /* 0x001fe2000000000c */
[----:B------:R-:W-:Y:S01]  /*17630*/  @P4 IMAD.MOV.U32 R8, RZ, RZ, R6 ;  /* 0x000000ffff084224 */ /* 0x000fe200078e0006 */
[----:B------:R-:W-:Y:S01]  /*17640*/  PRMT R11, R3, 0x7610, R11 ;  /* 0x00007610030b7816 */ /* 0x000fe2000000000b */
[----:B------:R0:W-:Y:S01]  /*17650*/  @P3 STG.E.U16 desc[UR36][R4.64+0x1f2], R9 ;  /* 0x0001f20904003986 */ /* 0x0001e2000c101524 */
[----:B------:R-:W-:Y:S02]  /*17660*/  USHF.L.U32 UR12, UR8, 0x8, URZ ;  /* 0x00000008080c7899 */ /* 0x000fe4000800063f */
[----:B------:R-:W-:Y:S01]  /*17670*/  USHF.L.U64.HI UR11, UR8, 0x8, UR9 ;  /* 0x00000008080b7899 */ /* 0x000fe20008010209 */
[----:B0-----:R-:W-:-:S03]  /*17680*/  @P4 IMAD.MOV.U32 R9, RZ, RZ, R7 ;  /* 0x000000ffff094224 */ /* 0x001fc600078e0007 */
[----:B------:R-:W-:Y:S02]  /*17690*/  IMAD.U32 R3, RZ, RZ, UR12 ;  /* 0x0000000cff037e24 */ /* 0x000fe4000f8e00ff */
[----:B------:R0:W-:Y:S01]  /*176a0*/  @P4 STG.E.U16 desc[UR36][R8.64+0x1f0], R11 ;  /* 0x0001f00b08004986 */ /* 0x0001e2000c101524 */
[C---:B------:R-:W-:Y:S02]  /*176b0*/  ISETP.GT.AND P3, PT, R0.reuse, RZ, P1 ;  /* 0x000000ff0000720c */ /* 0x040fe40000f64270 */
[----:B------:R-:W-:Y:S01]  /*176c0*/  ISETP.GT.AND P4, PT, R0, 0x1, P1 ;  /* 0x000000010000780c */ /* 0x000fe20000f84270 */
[-C--:B------:R-:W-:Y:S01]  /*176d0*/  FMUL R24, R24, R2.reuse ;  /* 0x0000000218187220 */ /* 0x080fe20000400000 */
[----:B------:R-:W-:Y:S01]  /*176e0*/  FMUL R25, R25, R2 ;  /* 0x0000000219197220 */ /* 0x000fe20000400000 */
[----:B0-----:R-:W-:Y:S01]  /*176f0*/  @P2 MOV R8, R6 ;  /* 0x0000000600082202 */ /* 0x001fe20000000f00 */
[----:B------:R-:W-:Y:S02]  /*17700*/  @P2 IMAD.MOV.U32 R9, RZ, RZ, R7 ;  /* 0x000000ffff092224 */ /* 0x000fe400078e0007 */
[----:B------:R-:W-:-:S03]  /*17710*/  IMAD.U32 R7, RZ, RZ, UR11 ;  /* 0x0000000bff077e24 */ /* 0x000fc6000f8e00ff */
[----:B------:R0:W-:Y:S01]  /*17720*/  @P2 STG.E.U16 desc[UR36][R8.64+0x1f2], R12 ;  /* 0x0001f20c08002986 */ /* 0x0001e2000c101524 */
[C---:B------:R-:W-:Y:S02]  /*17730*/  IADD3 R6, P2, P6, R4.reuse, UR5, R3 ;  /* 0x0000000504067c10 */ /* 0x040fe4000fe5e003 */
[----:B------:R-:W-:Y:S02]  /*17740*/  IADD3 R4, P5, R4, UR12, RZ ;  /* 0x0000000c04047c10 */ /* 0x000fe4000ffbe0ff */
[C---:B------:R-:W-:Y:S02]  /*17750*/  IADD3.X R7, R5.reuse, UR4, R7, P2, P6 ;  /* 0x0000000405077c10 */ /* 0x040fe400097ec407 */
[----:B------:R-:W-:Y:S02]  /*17760*/  F2FP.BF16.F32.PACK_AB R24, RZ, R24 ;  /* 0x00000018ff18723e */ /* 0x000fe400000010ff */
[----:B------:R-:W-:Y:S02]  /*17770*/  IADD3.X R5, R5, UR11, RZ, P5, !PT ;  /* 0x0000000b05057c10 */ /* 0x000fe4000affe4ff */
[----:B------:R-:W-:-:S02]  /*17780*/  F2FP.BF16.F32.PACK_AB R25, RZ, R25 ;  /* 0x00000019ff19723e */ /* 0x000fc400000010ff */
[C---:B------:R-:W-:Y:S01]  /*17790*/  ISETP.GT.AND P2, PT, R0.reuse, RZ, P0 ;  /* 0x000000ff0000720c */ /* 0x040fe20000744270 */
[----:B------:R-:W-:Y:S01]  /*177a0*/  @P3 STG.E.U16 desc[UR36][R4.64], R24 ;  /* 0x0000001804003986 */ /* 0x000fe2000c101524 */
[----:B------:R-:W-:Y:S01]  /*177b0*/  ISETP.GT.AND P3, PT, R0, 0x1, P0 ;  /* 0x000000010000780c */ /* 0x000fe20000764270 */
[-C--:B------:R-:W-:Y:S02]  /*177c0*/  FMUL R26, R26, R2.reuse ;  /* 0x000000021a1a7220 */ /* 0x080fe40000400000 */
[----:B------:R-:W-:Y:S01]  /*177d0*/  @P4 STG.E.U16 desc[UR36][R4.64+0x2], R25 ;  /* 0x0000021904004986 */ /* 0x000fe2000c101524 */
[----:B------:R-:W-:Y:S01]  /*177e0*/  ISETP.GT.AND P4, PT, R0, 0x8, P1 ;  /* 0x000000080000780c */ /* 0x000fe20000f84270 */
[-C--:B------:R-:W-:Y:S01]  /*177f0*/  FMUL R27, R27, R2.reuse ;  /* 0x000000021b1b7220 */ /* 0x080fe20000400000 */
[----:B0-----:R-:W-:Y:S01]  /*17800*/  IADD3 R8, P5, R4, UR5, RZ ;  /* 0x0000000504087c10 */ /* 0x001fe2000ffbe0ff */
[----:B------:R-:W-:Y:S01]  /*17810*/  FMUL R28, R28, R2 ;  /* 0x000000021c1c7220 */ /* 0x000fe20000400000 */
[----:B------:R-:W-:-:S02]  /*17820*/  F2FP.BF16.F32.PACK_AB R26, RZ, R26 ;  /* 0x0000001aff1a723e */ /* 0x000fc400000010ff */
[----:B------:R-:W-:Y:S02]  /*17830*/  IADD3.X R9, R5, UR4, RZ, P5, !PT ;  /* 0x0000000405097c10 */ /* 0x000fe4000affe4ff */
[----:B------:R-:W-:Y:S02]  /*17840*/  F2FP.BF16.F32.PACK_AB R27, RZ, R27 ;  /* 0x0000001bff1b723e */ /* 0x000fe400000010ff */
[----:B------:R-:W-:Y:S01]  /*17850*/  F2FP.BF16.F32.PACK_AB R28, RZ, R28 ;  /* 0x0000001cff1c723e */ /* 0x000fe200000010ff */
[----:B------:R-:W-:Y:S01]  /*17860*/  @P2 STG.E.U16 desc[UR36][R8.64], R26 ;  /* 0x0000001a08002986 */ /* 0x000fe2000c101524 */
[C---:B------:R-:W-:Y:S02]  /*17870*/  ISETP.GT.AND P5, PT, R0.reuse, 0x9, P1 ;  /* 0x000000090000780c */ /* 0x040fe40000fa4270 */
[C---:B------:R-:W-:Y:S01]  /*17880*/  ISETP.GT.AND P2, PT, R0.reuse, 0x8, P0 ;  /* 0x000000080000780c */ /* 0x040fe20000744270 */
[----:B------:R-:W-:Y:S01]  /*17890*/  @P3 STG.E.U16 desc[UR36][R8.64+0x2], R27 ;  /* 0x0000021b08003986 */ /* 0x000fe2000c101524 */
[-C--:B------:R-:W-:Y:S01]  /*178a0*/  FMUL R29, R29, R2.reuse ;  /* 0x000000021d1d7220 */ /* 0x080fe20000400000 */
[----:B------:R-:W-:Y:S01]  /*178b0*/  ISETP.GT.AND P3, PT, R0, 0x9, P0 ;  /* 0x000000090000780c */ /* 0x000fe20000764270 */
[-C--:B------:R-:W-:Y:S01]  /*178c0*/  FMUL R30, R30, R2.reuse ;  /* 0x000000021e1e7220 */ /* 0x080fe20000400000 */
[----:B------:R-:W-:Y:S01]  /*178d0*/  @P4 STG.E.U16 desc[UR36][R4.64+0x10], R28 ;  /* 0x0000101c04004986 */ /* 0x000fe2000c101524 */
[----:B------:R-:W-:Y:S01]  /*178e0*/  ISETP.GT.AND P4, PT, R0, 0x10, P1 ;  /* 0x000000100000780c */ /* 0x000fe20000f84270 */
[-C--:B------:R-:W-:Y:S01]  /*178f0*/  FMUL R31, R31, R2.reuse ;  /* 0x000000021f1f7220 */ /* 0x080fe20000400000 */
[----:B------:R-:W-:Y:S01]  /*17900*/  IADD3 R10, P6, R4, UR5, RZ ;  /* 0x00000005040a7c10 */ /* 0x000fe2000ffde0ff */
[----:B------:R-:W-:Y:S01]  /*17910*/  FMUL R32, R32, R2 ;  /* 0x0000000220207220 */ /* 0x000fe20000400000 */
[----:B------:R-:W-:-:S02]  /*17920*/  F2FP.BF16.F32.PACK_AB R29, RZ, R29 ;  /* 0x0000001dff1d723e */ /* 0x000fc400000010ff */
[----:B------:R-:W-:Y:S02]  /*17930*/  F2FP.BF16.F32.PACK_AB R30, RZ, R30 ;  /* 0x0000001eff1e723e */ /* 0x000fe400000010ff */
[----:B------:R-:W-:Y:S02]  /*17940*/  IADD3.X R11, R5, UR4, RZ, P6, !PT ;  /* 0x00000004050b7c10 */ /* 0x000fe4000b7fe4ff */
[----:B------:R-:W-:Y:S01]  /*17950*/  F2FP.BF16.F32.PACK_AB R31, RZ, R31 ;  /* 0x0000001fff1f723e */ /* 0x000fe200000010ff */
[----:B------:R-:W-:Y:S01]  /*17960*/  @P5 STG.E.U16 desc[UR36][R4.64+0x12], R29 ;  /* 0x0000121d04005986 */ /* 0x000fe2000c101524 */
[----:B------:R-:W-:Y:S02]  /*17970*/  F2FP.BF16.F32.PACK_AB R32, RZ, R32 ;  /* 0x00000020ff20723e */ /* 0x000fe400000010ff */
[C---:B------:R-:W-:Y:S01]  /*17980*/  ISETP.GT.AND P5, PT, R0.reuse, 0x11, P1 ;  /* 0x000000110000780c */ /* 0x040fe20000fa4270 */
[----:B------:R-:W-:Y:S01]  /*17990*/  @P2 STG.E.U16 desc[UR36][R10.64+0x10], R30 ;  /* 0x0000101e0a002986 */ /* 0x000fe2000c101524 */
[----:B------:R-:W-:Y:S01]  /*179a0*/  ISETP.GT.AND P2, PT, R0, 0x10, P0 ;  /* 0x000000100000780c */ /* 0x000fe20000744270 */
[----:B------:R-:W-:-:S02]  /*179b0*/  FMUL R33, R33, R2 ;  /* 0x0000000221217220 */ /* 0x000fc40000400000 */
[----:B------:R-:W-:Y:S01]  /*179c0*/  @P3 STG.E.U16 desc[UR36][R6.64+0x12], R31 ;  /* 0x0000121f06003986 */ /* 0x000fe2000c101524 */
[----:B------:R-:W-:Y:S01]  /*179d0*/  ISETP.GT.AND P3, PT, R0, 0x11, P0 ;  /* 0x000000110000780c */ /* 0x000fe20000764270 */
[-C--:B------:R-:W-:Y:S02]  /*179e0*/  FMUL R34, R34, R2.reuse ;  /* 0x0000000222227220 */ /* 0x080fe40000400000 */
[----:B------:R-:W-:Y:S01]  /*179f0*/  @P4 STG.E.U16 desc[UR36][R4.64+0x20], R32 ;  /* 0x0000202004004986 */ /* 0x000fe2000c101524 */
[----:B------:R-:W-:Y:S01]  /*17a00*/  ISETP.GT.AND P4, PT, R0, 0x18, P1 ;  /* 0x000000180000780c */ /* 0x000fe20000f84270 */
[-C--:B------:R-:W-:Y:S01]  /*17a10*/  FMUL R35, R35, R2.reuse ;  /* 0x0000000223237220 */ /* 0x080fe20000400000 */
[----:B------:R-:W-:Y:S01]  /*17a20*/  FMUL R36, R36, R2 ;  /* 0x0000000224247220 */ /* 0x000fe20000400000 */
[----:B------:R-:W-:Y:S02]  /*17a30*/  F2FP.BF16.F32.PACK_AB R33, RZ, R33 ;  /* 0x00000021ff21723e */ /* 0x000fe400000010ff */
[----:B------:R-:W-:-:S02]  /*17a40*/  F2FP.BF16.F32.PACK_AB R34, RZ, R34 ;  /* 0x00000022ff22723e */ /* 0x000fc400000010ff */
[----:B------:R-:W-:Y:S01]  /*17a50*/  F2FP.BF16.F32.PACK_AB R35, RZ, R35 ;  /* 0x00000023ff23723e */ /* 0x000fe200000010ff */
[----:B------:R-:W-:Y:S01]  /*17a60*/  @P5 STG.E.U16 desc[UR36][R4.64+0x22], R33 ;  /* 0x0000222104005986 */ /* 0x000fe2000c101524 */
[----:B------:R-:W-:Y:S02]  /*17a70*/  F2FP.BF16.F32.PACK_AB R36, RZ, R36 ;  /* 0x00000024ff24723e */ /* 0x000fe400000010ff */
[C---:B------:R-:W-:Y:S01]  /*17a80*/  ISETP.GT.AND P5, PT, R0.reuse, 0x19, P1 ;  /* 0x000000190000780c */ /* 0x040fe20000fa4270 */
[----:B------:R-:W-:Y:S01]  /*17a90*/  @P2 STG.E.U16 desc[UR36][R6.64+0x20], R34 ;  /* 0x0000202206002986 */ /* 0x000fe2000c101524 */
[C---:B------:R-:W-:Y:S01]  /*17aa0*/  ISETP.GT.AND P2, PT, R0.reuse, 0x18, P0 ;  /* 0x000000180000780c */ /* 0x040fe20000744270 */
[-C--:B------:R-:W-:Y:S02]  /*17ab0*/  FMUL R37, R37, R2.reuse ;  /* 0x0000000225257220 */ /* 0x080fe40000400000 */
[----:B------:R-:W-:Y:S01]  /*17ac0*/  @P3 STG.E.U16 desc[UR36][R6.64+0x22], R35 ;  /* 0x0000222306003986 */ /* 0x000fe2000c101524 */
[----:B------:R-:W-:Y:S01]  /*17ad0*/  ISETP.GT.AND P3, PT, R0, 0x19, P0 ;  /* 0x000000190000780c */ /* 0x000fe20000764270 */
[----:B------:R-:W-:-:S02]  /*17ae0*/  FMUL R38, R38, R2 ;  /* 0x0000000226267220 */ /* 0x000fc40000400000 */
[----:B------:R-:W-:Y:S01]  /*17af0*/  @P4 STG.E.U16 desc[UR36][R4.64+0x30], R36 ;  /* 0x0000302404004986 */ /* 0x000fe2000c101524 */
[----:B------:R-:W-:Y:S01]  /*17b00*/  ISETP.GT.AND P4, PT, R0, 0x20, P1 ;  /* 0x000000200000780c */ /* 0x000fe20000f84270 */
[-C--:B------:R-:W-:Y:S01]  /*17b10*/  FMUL R39, R39, R2.reuse ;  /* 0x0000000227277220 */ /* 0x080fe20000400000 */
[----:B------:R-:W-:Y:S01]  /*17b20*/  FMUL R40, R40, R2 ;  /* 0x0000000228287220 */ /* 0x000fe20000400000 */
[----:B------:R-:W-:Y:S02]  /*17b30*/  F2FP.BF16.F32.PACK_AB R37, RZ, R37 ;  /* 0x00000025ff25723e */ /* 0x000fe400000010ff */
[----:B------:R-:W-:Y:S02]  /*17b40*/  F2FP.BF16.F32.PACK_AB R38, RZ, R38 ;  /* 0x00000026ff26723e */ /* 0x000fe400000010ff */
[----:B------:R-:W-:Y:S01]  /*17b50*/  F2FP.BF16.F32.PACK_AB R39, RZ, R39 ;  /* 0x00000027ff27723e */ /* 0x000fe200000010ff */
[----:B------:R-:W-:Y:S01]  /*17b60*/  @P5 STG.E.U16 desc[UR36][R4.64+0x32], R37 ;  /* 0x0000322504005986 */ /* 0x000fe2000c101524 */
[----:B------:R-:W-:-:S02]  /*17b70*/  F2FP.BF16.F32.PACK_AB R40, RZ, R40 ;  /* 0x00000028ff28723e */ /* 0x000fc400000010ff */
[C---:B------:R-:W-:Y:S01]  /*17b80*/  ISETP.GT.AND P5, PT, R0.reuse, 0x21, P1 ;  /* 0x000000210000780c */ /* 0x040fe20000fa4270 */
[----:B------:R-:W-:Y:S01]  /*17b90*/  @P2 STG.E.U16 desc[UR36][R6.64+0x30], R38 ;  /* 0x0000302606002986 */ /* 0x000fe2000c101524 */
[C---:B------:R-:W-:Y:S01]  /*17ba0*/  ISETP.GT.AND P2, PT, R0.reuse, 0x20, P0 ;  /* 0x000000200000780c */ /* 0x040fe20000744270 */
[-C--:B------:R-:W-:Y:S02]  /*17bb0*/  FMUL R41, R41, R2.reuse ;  /* 0x0000000229297220 */ /* 0x080fe40000400000 */
[----:B------:R-:W-:Y:S01]  /*17bc0*/  @P3 STG.E.U16 desc[UR36][R6.64+0x32], R39 ;  /* 0x0000322706003986 */ /* 0x000fe2000c101524 */
[----:B------:R-:W-:Y:S01]  /*17bd0*/  ISETP.GT.AND P3, PT, R0, 0x21, P0 ;  /* 0x000000210000780c */ /* 0x000fe20000764270 */
[-C--:B------:R-:W-:Y:S02]  /*17be0*/  FMUL R42, R42, R2.reuse ;  /* 0x000000022a2a7220 */ /* 0x080fe40000400000 */
[----:B------:R-:W-:Y:S01]  /*17bf0*/  @P4 STG.E.U16 desc[UR36][R4.64+0x40], R40 ;  /* 0x0000402804004986 */ /* 0x000fe2000c101524 */
[----:B------:R-:W-:Y:S01]  /*17c00*/  ISETP.GT.AND P4, PT, R0, 0x28, P1 ;  /* 0x000000280000780c */ /* 0x000fe20000f84270 */
[-C--:B------:R-:W-:Y:S01]  /*17c10*/  FMUL R43, R43, R2.reuse ;  /* 0x000000022b2b7220 */ /* 0x080fe20000400000 */
[----:B------:R-:W-:Y:S01]  /*17c20*/  FMUL R44, R44, R2 ;  /* 0x000000022c2c7220 */ /* 0x000fe20000400000 */
[----:B------:R-:W-:-:S02]  /*17c30*/  F2FP.BF16.F32.PACK_AB R41, RZ, R41 ;  /* 0x00000029ff29723e */ /* 0x000fc400000010ff */
[----:B------:R-:W-:Y:S02]  /*17c40*/  F2FP.BF16.F32.PACK_AB R42, RZ, R42 ;  /* 0x0000002aff2a723e */ /* 0x000fe400000010ff */
        /* <DEDUP_REMOVED lines=357> */
[----:B------:R-:W-:Y:S01]  /*192a0*/  ISETP.GT.AND P2, PT, R0, 0xd8, P0 ;  /* 0x000000d80000780c */ /* 0x000fe20000744270 */
[-C--:B------:R-:W-:Y:S02]  /*192b0*/  FMUL R133, R133, R2.reuse ;  /* 0x0000000285857220 */ /* 0x080fe40000400000 */
[----:B------:R-:W-:Y:S01]  /*192c0*/  @P3 STG.E.U16 desc[UR36][R6.64+0x1a2], R131 ;  /* 0x0001a28306003986 */ /* 0x000fe2000c101524 */
[----:B------:R-:W-:-:S03]  /*192d0*/  FMUL R134, R134, R2 ;  /* 0x0000000286867220 */ /* 0x000fc60000400000 */
[----:B------:R-:W-:Y:S01]  /*192e0*/  @P4 STG.E.U16 desc[UR36][R4.64+0x1b0], R132 ;  /* 0x0001b08404004986 */ /* 0x000fe2000c101524 */
[C---:B------:R-:W-:Y:S01]  /*192f0*/  ISETP.GT.AND P4, PT, R0.reuse, 0xd9, P0 ;  /* 0x000000d90000780c */ /* 0x040fe20000784270 */
[----:B------:R-:W-:Y:S01]  /*19300*/  FMUL R135, R135, R2 ;  /* 0x0000000287877220 */ /* 0x000fe20000400000 */
[----:B------:R-:W-:Y:S02]  /*19310*/  F2FP.BF16.F32.PACK_AB R133, RZ, R133 ;  /* 0x00000085ff85723e */ /* 0x000fe400000010ff */
[----:B------:R-:W-:Y:S02]  /*19320*/  F2FP.BF16.F32.PACK_AB R134, RZ, R134 ;  /* 0x00000086ff86723e */ /* 0x000fe400000010ff */
[----:B------:R-:W-:Y:S01]  /*19330*/  F2FP.BF16.F32.PACK_AB R135, RZ, R135 ;  /* 0x00000087ff87723e */ /* 0x000fe200000010ff */
[----:B------:R-:W-:Y:S01]  /*19340*/  @P5 STG.E.U16 desc[UR36][R4.64+0x1b2], R133 ;  /* 0x0001b28504005986 */ /* 0x000fe2000c101524 */
[----:B------:R-:W-:-:S03]  /*19350*/  ISETP.GT.AND P5, PT, R0, 0xe0, P1 ;  /* 0x000000e00000780c */ /* 0x000fc60000fa4270 */
[----:B------:R-:W-:Y:S01]  /*19360*/  @P2 STG.E.U16 desc[UR36][R6.64+0x1b0], R134 ;  /* 0x0001b08606002986 */ /* 0x000fe2000c101524 */
[----:B------:R-:W-:Y:S01]  /*19370*/  ISETP.GT.AND P2, PT, R0, 0xe1, P1 ;  /* 0x000000e10000780c */ /* 0x000fe20000f44270 */
[-C--:B------:R-:W-:Y:S01]  /*19380*/  FMUL R136, R136, R2.reuse ;  /* 0x0000000288887220 */ /* 0x080fe20000400000 */
[C---:B------:R-:W-:Y:S01]  /*19390*/  ISETP.GT.AND P3, PT, R0.reuse, 0xe0, P0 ;  /* 0x000000e00000780c */ /* 0x040fe20000764270 */
[----:B------:R-:W-:Y:S01]  /*193a0*/  @P4 STG.E.U16 desc[UR36][R6.64+0x1b2], R135 ;  /* 0x0001b28706004986 */ /* 0x000fe2000c101524 */
[-C--:B------:R-:W-:Y:S01]  /*193b0*/  FMUL R137, R137, R2.reuse ;  /* 0x0000000289897220 */ /* 0x080fe20000400000 */
[----:B------:R-:W-:Y:S01]  /*193c0*/  ISETP.GT.AND P4, PT, R0, 0xe1, P0 ;  /* 0x000000e10000780c */ /* 0x000fe20000784270 */
[-C--:B------:R-:W-:Y:S01]  /*193d0*/  FMUL R138, R138, R2.reuse ;  /* 0x000000028a8a7220 */ /* 0x080fe20000400000 */
[----:B------:R-:W-:Y:S01]  /*193e0*/  FMUL R139, R139, R2 ;  /* 0x000000028b8b7220 */ /* 0x000fe20000400000 */
[----:B------:R-:W-:Y:S02]  /*193f0*/  F2FP.BF16.F32.PACK_AB R136, RZ, R136 ;  /* 0x00000088ff88723e */ /* 0x000fe400000010ff */
[----:B------:R-:W-:-:S02]  /*19400*/  F2FP.BF16.F32.PACK_AB R137, RZ, R137 ;  /* 0x00000089ff89723e */ /* 0x000fc400000010ff */
[----:B------:R-:W-:Y:S02]  /*19410*/  F2FP.BF16.F32.PACK_AB R138, RZ, R138 ;  /* 0x0000008aff8a723e */ /* 0x000fe400000010ff */
[----:B------:R-:W-:Y:S01]  /*19420*/  F2FP.BF16.F32.PACK_AB R139, RZ, R139 ;  /* 0x0000008bff8b723e */ /* 0x000fe200000010ff */
[----:B------:R-:W-:Y:S01]  /*19430*/  @P5 STG.E.U16 desc[UR36][R4.64+0x1c0], R136 ;  /* 0x0001c08804005986 */ /* 0x000fe2000c101524 */
[----:B------:R-:W-:-:S03]  /*19440*/  ISETP.GT.AND P5, PT, R0, 0xe9, P1 ;  /* 0x000000e90000780c */ /* 0x000fc60000fa4270 */
[----:B------:R-:W-:Y:S01]  /*19450*/  @P2 STG.E.U16 desc[UR36][R4.64+0x1c2], R137 ;  /* 0x0001c28904002986 */ /* 0x000fe2000c101524 */
[C---:B------:R-:W-:Y:S02]  /*19460*/  ISETP.GT.AND P2, PT, R0.reuse, 0xe8, P1 ;  /* 0x000000e80000780c */ /* 0x040fe40000f44270 */
[C---:B------:R-:W-:Y:S01]  /*19470*/  ISETP.GT.AND P6, PT, R0.reuse, 0xe8, P0 ;  /* 0x000000e80000780c */ /* 0x040fe200007c4270 */
[----:B------:R-:W-:Y:S01]  /*19480*/  @P3 STG.E.U16 desc[UR36][R6.64+0x1c0], R138 ;  /* 0x0001c08a06003986 */ /* 0x000fe2000c101524 */
[----:B------:R-:W-:Y:S01]  /*19490*/  ISETP.GT.AND P3, PT, R0, 0xe9, P0 ;  /* 0x000000e90000780c */ /* 0x000fe20000764270 */
[-C--:B------:R-:W-:Y:S01]  /*194a0*/  FMUL R140, R140, R2.reuse ;  /* 0x000000028c8c7220 */ /* 0x080fe20000400000 */
[-C--:B------:R-:W-:Y:S01]  /*194b0*/  FMUL R141, R141, R2.reuse ;  /* 0x000000028d8d7220 */ /* 0x080fe20000400000 */
[----:B------:R-:W-:Y:S01]  /*194c0*/  @P4 STG.E.U16 desc[UR36][R6.64+0x1c2], R139 ;  /* 0x0001c28b06004986 */ /* 0x000fe2000c101524 */
[----:B------:R-:W-:Y:S01]  /*194d0*/  ISETP.GT.AND P4, PT, R0, 0xf0, P1 ;  /* 0x000000f00000780c */ /* 0x000fe20000f84270 */
[-C--:B------:R-:W-:Y:S01]  /*194e0*/  FMUL R142, R142, R2.reuse ;  /* 0x000000028e8e7220 */ /* 0x080fe20000400000 */
[-C--:B------:R-:W-:Y:S01]  /*194f0*/  FMUL R143, R143, R2.reuse ;  /* 0x000000028f8f7220 */ /* 0x080fe20000400000 */
[----:B------:R-:W-:Y:S01]  /*19500*/  FMUL R144, R144, R2 ;  /* 0x0000000290907220 */ /* 0x000fe20000400000 */
[----:B------:R-:W-:-:S02]  /*19510*/  F2FP.BF16.F32.PACK_AB R140, RZ, R140 ;  /* 0x0000008cff8c723e */ /* 0x000fc400000010ff */
[----:B------:R-:W-:Y:S02]  /*19520*/  F2FP.BF16.F32.PACK_AB R141, RZ, R141 ;  /* 0x0000008dff8d723e */ /* 0x000fe400000010ff */
[----:B------:R-:W-:Y:S02]  /*19530*/  F2FP.BF16.F32.PACK_AB R142, RZ, R142 ;  /* 0x0000008eff8e723e */ /* 0x000fe400000010ff */
[----:B------:R-:W-:Y:S02]  /*19540*/  F2FP.BF16.F32.PACK_AB R143, RZ, R143 ;  /* 0x0000008fff8f723e */ /* 0x000fe400000010ff */
[----:B------:R-:W-:Y:S01]  /*19550*/  F2FP.BF16.F32.PACK_AB R144, RZ, R144 ;  /* 0x00000090ff90723e */ /* 0x000fe200000010ff */
[----:B------:R-:W-:Y:S01]  /*19560*/  @P2 STG.E.U16 desc[UR36][R4.64+0x1d0], R140 ;  /* 0x0001d08c04002986 */ /* 0x000fe2000c101524 */
[----:B------:R-:W-:-:S03]  /*19570*/  ISETP.GT.AND P2, PT, R0, 0xf1, P1 ;  /* 0x000000f10000780c */ /* 0x000fc60000f44270 */
[----:B------:R-:W-:Y:S01]  /*19580*/  @P5 STG.E.U16 desc[UR36][R4.64+0x1d2], R141 ;  /* 0x0001d28d04005986 */ /* 0x000fe2000c101524 */
[----:B------:R-:W-:-:S03]  /*19590*/  ISETP.GT.AND P5, PT, R0, 0xf0, P0 ;  /* 0x000000f00000780c */ /* 0x000fc600007a4270 */
[----:B------:R-:W-:Y:S01]  /*195a0*/  @P6 STG.E.U16 desc[UR36][R6.64+0x1d0], R142 ;  /* 0x0001d08e06006986 */ /* 0x000fe2000c101524 */
[----:B------:R-:W-:-:S03]  /*195b0*/  FMUL R145, R145, R2 ;  /* 0x0000000291917220 */ /* 0x000fc60000400000 */
[----:B------:R-:W-:Y:S01]  /*195c0*/  @P3 STG.E.U16 desc[UR36][R6.64+0x1d2], R143 ;  /* 0x0001d28f06003986 */ /* 0x000fe2000c101524 */
[----:B------:R-:W-:-:S03]  /*195d0*/  ISETP.GT.AND P3, PT, R0, 0xf8, P1 ;  /* 0x000000f80000780c */ /* 0x000fc60000f64270 */
[----:B------:R-:W-:Y:S01]  /*195e0*/  @P4 STG.E.U16 desc[UR36][R4.64+0x1e0], R144 ;  /* 0x0001e09004004986 */ /* 0x000fe2000c101524 */
[----:B------:R-:W-:Y:S01]  /*195f0*/  ISETP.GT.AND P4, PT, R0, 0xf1, P0 ;  /* 0x000000f10000780c */ /* 0x000fe20000784270 */
[-C--:B------:R-:W-:Y:S01]  /*19600*/  FMUL R146, R146, R2.reuse ;  /* 0x0000000292927220 */ /* 0x080fe20000400000 */
[C---:B------:R-:W-:Y:S01]  /*19610*/  ISETP.GT.AND P1, PT, R0.reuse, 0xf9, P1 ;  /* 0x000000f90000780c */ /* 0x040fe20000f24270 */
[-C--:B------:R-:W-:Y:S01]  /*19620*/  FMUL R147, R147, R2.reuse ;  /* 0x0000000293937220 */ /* 0x080fe20000400000 */
[----:B------:R-:W-:Y:S01]  /*19630*/  ISETP.GT.AND P6, PT, R0, 0xf8, P0 ;  /* 0x000000f80000780c */ /* 0x000fe200007c4270 */
[-C--:B------:R-:W-:Y:S01]  /*19640*/  FMUL R148, R148, R2.reuse ;  /* 0x0000000294947220 */ /* 0x080fe20000400000 */
[----:B------:R-:W-:Y:S01]  /*19650*/  FMUL R149, R149, R2 ;  /* 0x0000000295957220 */ /* 0x000fe20000400000 */
[----:B------:R-:W-:Y:S02]  /*19660*/  F2FP.BF16.F32.PACK_AB R145, RZ, R145 ;  /* 0x00000091ff91723e */ /* 0x000fe400000010ff */
[----:B------:R-:W-:-:S02]  /*19670*/  F2FP.BF16.F32.PACK_AB R146, RZ, R146 ;  /* 0x00000092ff92723e */ /* 0x000fc400000010ff */
[----:B------:R-:W-:Y:S02]  /*19680*/  ISETP.GT.AND P0, PT, R0, 0xf9, P0 ;  /* 0x000000f90000780c */ /* 0x000fe40000704270 */
[----:B------:R-:W-:Y:S01]  /*19690*/  F2FP.BF16.F32.PACK_AB R147, RZ, R147 ;  /* 0x00000093ff93723e */ /* 0x000fe200000010ff */
[----:B------:R-:W-:Y:S01]  /*196a0*/  FMUL R150, R150, R2 ;  /* 0x0000000296967220 */ /* 0x000fe20000400000 */
[----:B------:R-:W-:Y:S02]  /*196b0*/  F2FP.BF16.F32.PACK_AB R148, RZ, R148 ;  /* 0x00000094ff94723e */ /* 0x000fe400000010ff */
[----:B------:R-:W-:Y:S01]  /*196c0*/  F2FP.BF16.F32.PACK_AB R149, RZ, R149 ;  /* 0x00000095ff95723e */ /* 0x000fe200000010ff */
[----:B------:R-:W-:Y:S01]  /*196d0*/  FMUL R151, R151, R2 ;  /* 0x0000000297977220 */ /* 0x000fe20000400000 */
[----:B------:R-:W-:Y:S01]  /*196e0*/  @P2 STG.E.U16 desc[UR36][R4.64+0x1e2], R145 ;  /* 0x0001e29104002986 */ /* 0x000fe2000c101524 */
[----:B------:R-:W-:-:S03]  /*196f0*/  F2FP.BF16.F32.PACK_AB R150, RZ, R150 ;  /* 0x00000096ff96723e */ /* 0x000fc600000010ff */
[----:B------:R-:W-:Y:S01]  /*19700*/  @P5 STG.E.U16 desc[UR36][R6.64+0x1e0], R146 ;  /* 0x0001e09206005986 */ /* 0x000fe2000c101524 */
[----:B------:R-:W-:-:S03]  /*19710*/  F2FP.BF16.F32.PACK_AB R151, RZ, R151 ;  /* 0x00000097ff97723e */ /* 0x000fc600000010ff */
[----:B------:R-:W-:Y:S04]  /*19720*/  @P4 STG.E.U16 desc[UR36][R6.64+0x1e2], R147 ;  /* 0x0001e29306004986 */ /* 0x000fe8000c101524 */
[----:B------:R-:W-:Y:S04]  /*19730*/  @P3 STG.E.U16 desc[UR36][R4.64+0x1f0], R148 ;  /* 0x0001f09404003986 */ /* 0x000fe8000c101524 */
[----:B------:R0:W-:Y:S02]  /*19740*/  @P1 STG.E.U16 desc[UR36][R4.64+0x1f2], R149 ;  /* 0x0001f29504001986 */ /* 0x0001e4000c101524 */
[----:B0-----:R-:W-:Y:S01]  /*19750*/  @P6 IMAD.MOV.U32 R4, RZ, RZ, R6 ;  /* 0x000000ffff046224 */ /* 0x001fe200078e0006 */
[----:B------:R-:W-:-:S05]  /*19760*/  @P6 MOV R5, R7 ;  /* 0x0000000700056202 */ /* 0x000fca0000000f00 */
[----:B------:R0:W-:Y:S04]  /*19770*/  @P6 STG.E.U16 desc[UR36][R4.64+0x1f0], R150 ;  /* 0x0001f09604006986 */ /* 0x0001e8000c101524 */
[----:B------:R0:W-:Y:S02]  /*19780*/  @P0 STG.E.U16 desc[UR36][R6.64+0x1f2], R151 ;  /* 0x0001f29706000986 */ /* 0x0001e4000c101524 */
.L_x_536:
[----:B------:R-:W-:Y:S05]  /*19790*/  BSYNC B0 ;  /* 0x0000000000007941 */ /* 0x000fea0003800000 */
.L_x_28:
[----:B0-----:R-:W2:Y:S04]  /*197a0*/  LDL.LU R5, [R1+0x200] ;  /* 0x0002000001057983 */ /* 0x001ea80000300800 */
[----:B------:R-:W2:Y:S01]  /*197b0*/  LDL.LU R4, [R1+0x204] ;  /* 0x0002040001047983 */ /* 0x000ea20000300800 */
[----:B------:R-:W-:Y:S01]  /*197c0*/  ULDC UR4, c[0x0][0xc] ;  /* 0x0000030000047ab9 */ /* 0x000fe20000000800 */
[----:B------:R-:W-:Y:S01]  /*197d0*/  ULDC UR5, c[0x0][0x10] ;  /* 0x0000040000057ab9 */ /* 0x000fe20000000800 */
[----:B-----5:R-:W2:Y:S01]  /*197e0*/  LDC R3, c[0x0][0x14] ;  /* 0x00000500ff037b82 */ /* 0x020ea20000000800 */
[----:B------:R-:W-:Y:S01]  /*197f0*/  UIMAD.WIDE.U32 UR4, UR4, UR5, URZ ;  /* 0x00000005040472a5 */ /* 0x000fe2000f8e003f */
[----:B----4-:R-:W-:Y:S01]  /*19800*/  PRMT R0, RZ, 0x7610, R0 ;  /* 0x00007610ff007816 */ /* 0x010fe20000000000 */
[----:B------:R-:W-:Y:S01]  /*19810*/  UMOV UR42, 0xffffffff ;  /* 0xffffffff002a7882 */ /* 0x000fe20000000000 */
[----:B------:R-:W-:-:S03]  /*19820*/  UMOV UR43, 0xffffffff ;  /* 0xffffffff002b7882 */ /* 0x000fc60000000000 */
[----:B--2---:R-:W-:-:S04]  /*19830*/  IMAD.WIDE.U32 R4, R3, UR4, R4 ;  /* 0x0000000403047c25 */ /* 0x004fc8000f8e0004 */
[----:B------:R-:W-:Y:S01]  /*19840*/  IMAD R3, R3, UR5, RZ ;  /* 0x0000000503037c24 */ /* 0x000fe2000f8e02ff */
[----:B------:R-:W-:Y:S01]  /*19850*/  ULDC.64 UR4, c[0x0][0x650] ;  /* 0x0001940000047ab9 */ /* 0x000fe20000000a00 */
[----:B------:R-:W-:Y:S01]  /*19860*/  IMAD.MOV.U32 R7, RZ, RZ, R4 ;  /* 0x000000ffff077224 */ /* 0x000fe200078e0004 */
[----:B------:R-:W-:Y:S01]  /*19870*/  ISETP.GE.U32.AND P0, PT, R4, UR4, PT ;  /* 0x0000000404007c0c */ /* 0x000fe2000bf06070 */
[----:B------:R-:W-:-:S05]  /*19880*/  IMAD.IADD R6, R5, 0x1, R3 ;  /* 0x0000000105067824 */ /* 0x000fca00078e0203 */
[----:B------:R0:W-:Y:S01]  /*19890*/  STL [R1+0x200], R6 ;  /* 0x0002000601007387 */ /* 0x0001e20000100800 */
[----:B------:R-:W-:-:S03]  /*198a0*/  ISETP.GE.U32.AND.EX P0, PT, R6, UR5, PT, P0 ;  /* 0x0000000506007c0c */ /* 0x000fc6000bf06100 */
[----:B------:R0:W-:Y:S10]  /*198b0*/  STL [R1+0x204], R7 ;  /* 0x0002040701007387 */ /* 0x0001f40000100800 */
[----:B0-----:R-:W-:Y:S05]  /*198c0*/  @P0 BRA `(.L_x_537) ;  /* 0x0000000400880947 */ /* 0x001fea0003800000 */
[----:B------:R-:W0:Y:S01]  /*198d0*/  S2UR UR6, SR_CTAID.X ;  /* 0x00000000000679c3 */ /* 0x000e220000002500 */
[----:B------:R-:W-:Y:S01]  /*198e0*/  ULDC.64 UR12, c[0x0][0x628] ;  /* 0x00018a00000c7ab9 */ /* 0x000fe20000000a00 */
[----:B------:R-:W-:Y:S01]  /*198f0*/  ULDC UR4, c[0x0][0x150] ;  /* 0x0000540000047ab9 */ /* 0x000fe20000000800 */
[----:B------:R-:W-:Y:S01]  /*19900*/  ISETP.NE.U32.AND P0, PT, RZ, UR12, PT ;  /* 0x0000000cff007c0c */ /* 0x000fe2000bf05070 */
[----:B------:R-:W-:Y:S01]  /*19910*/  ULDC UR15, c[0x0][0x630] ;  /* 0x00018c00000f7ab9 */ /* 0x000fe20000000800 */
[C---:B------:R-:W-:Y:S01]  /*19920*/  R2UR UR16, R7.reuse ;  /* 0x00000000071072ca */ /* 0x040fe200000e0000 */
[----:B------:R-:W-:Y:S01]  /*19930*/  ULDC UR19, c[0x0][0x154] ;  /* 0x0000550000137ab9 */ /* 0x000fe20000000800 */
[----:B------:R-:W-:Y:S01]  /*19940*/  ISETP.NE.AND.EX P0, PT, RZ, UR13, PT, P0 ;  /* 0x0000000dff007c0c */ /* 0x000fe2000bf05300 */
[----:B------:R-:W2:Y:S01]  /*19950*/  S2UR UR18, SR_CTAID.Y ;  /* 0x00000000001279c3 */ /* 0x000ea20000002600 */
[----:B------:R-:W-:Y:S02]  /*19960*/  R2UR UR17, R6 ;  /* 0x00000000061172ca */ /* 0x000fe400000e0000 */
[----:B------:R-:W-:-:S02]  /*19970*/  R2UR UR10, R7 ;  /* 0x00000000070a72ca */ /* 0x000fc400000e0000 */
[----:B------:R-:W-:Y:S02]  /*19980*/  R2UR UR11, R6 ;  /* 0x00000000060b72ca */ /* 0x000fe400000e0000 */
[----:B0-----:R-:W-:-:S05]  /*19990*/  I2FP.F32.U32 R0, UR6 ;  /* 0x0000000600007c45 */ /* 0x001fca0008201000 */
[----:B------:R-:W-:-:S04]  /*199a0*/  FMUL R0, R0, UR4 ;  /* 0x0000000400007c20 */ /* 0x000fc80008400000 */
[----:B------:R0:W4:Y:S01]  /*199b0*/  F2I.U32.TRUNC.NTZ R3, R0 ;  /* 0x0000000000037305 */ /* 0x000122000020f000 */
[----:B--2---:R-:W-:Y:S05]  /*199c0*/  @!P0 BRA `(.L_x_538) ;  /* 0x0000000000308947 */ /* 0x004fea0003800000 */
        /* <DEDUP_REMOVED lines=12> */
.L_x_538:
[----:B------:R-:W-:Y:S01]  /*19a90*/  USHF.R.U64 UR43, UR10, UR15, UR11 ;  /* 0x0000000f0a2b7299 */ /* 0x000fe2000800120b */
[----:B0-----:R-:W-:Y:S01]  /*19aa0*/  I2FP.F32.U32 R0, UR18 ;  /* 0x0000001200007c45 */ /* 0x001fe20008201000 */
[----:B------:R-:W-:Y:S02]  /*19ab0*/  USHF.R.U32.HI UR4, URZ, UR15, UR11 ;  /* 0x0000000f3f047299 */ /* 0x000fe4000801160b */
        /* <DEDUP_REMOVED lines=8> */
[----:B------:R-:W-:Y:S01]  /*19b40*/  UIMAD.WIDE.U32 UR8, UR10, UR12, UR8 ;  /* 0x0000000c0a0872a5 */ /* 0x000fe2000f8e0008 */
[----:B----4-:R-:W-:Y:S01]  /*19b50*/  R2UR UR12, R3 ;  /* 0x00000000030c72ca */ /* 0x010fe200000e0000 */
[----:B------:R-:W-:Y:S01]  /*19b60*/  UIMAD UR10, UR10, UR13, UR4 ;  /* 0x0000000d0a0a72a4 */ /* 0x000fe2000f8e0204 */
[----:B------:R-:W-:Y:S01]  /*19b70*/  ULDC UR11, c[0x0][0x618] ;  /* 0x00018600000b7ab9 */ /* 0x000fe20000000800 */
[----:B------:R-:W-:Y:S02]  /*19b80*/  ULDC UR21, c[0x0][0x658] ;  /* 0x0001960000157ab9 */ /* 0x000fe40000000800 */
[----:B------:R-:W-:Y:S01]  /*19b90*/  UIADD3 UR9, UR9, UR10, URZ ;  /* 0x0000000a09097290 */ /* 0x000fe2000fffe03f */
[----:B------:R-:W-:Y:S01]  /*19ba0*/  UMOV UR15, 0xffffffff ;  /* 0xffffffff000f7882 */ /* 0x000fe20000000000 */
[----:B------:R-:W-:Y:S01]  /*19bb0*/  ULDC.64 UR4, c[0x0][0x640] ;  /* 0x0001900000047ab9 */ /* 0x000fe20000000a00 */
[----:B------:R-:W-:Y:S01]  /*19bc0*/  USHF.L.U32 UR15, UR15, UR21, URZ ;  /* 0x000000150f0f7299 */ /* 0x000fe2000800063f */
[----:B------:R-:W-:Y:S01]  /*19bd0*/  ISETP.NE.U32.AND P0, PT, RZ, UR4, PT ;  /* 0x00000004ff007c0c */ /* 0x000fe2000bf05070 */
[----:B------:R-:W-:-:S02]  /*19be0*/  USHF.R.U64 UR16, UR8, UR11, UR9 ;  /* 0x0000000b08107299 */ /* 0x000fc40008001209 */
[----:B------:R-:W-:Y:S01]  /*19bf0*/  USHF.R.U32.HI UR8, URZ, UR11, UR9 ;  /* 0x0000000b3f087299 */ /* 0x000fe20008011609 */
[----:B0-----:R-:W-:Y:S01]  /*19c00*/  R2UR UR14, R0 ;  /* 0x00000000000e72ca */ /* 0x001fe200000e0000 */
[----:B------:R-:W-:Y:S01]  /*19c10*/  ULDC UR17, c[0x0][0x608] ;  /* 0x0001820000117ab9 */ /* 0x000fe20000000800 */
[----:B------:R-:W-:Y:S01]  /*19c20*/  ULOP3.LUT UR41, URZ, UR15, URZ, 0x33, !UPT ;  /* 0x0000000f3f297292 */ /* 0x000fe2000f8e333f */
[----:B------:R-:W-:Y:S01]  /*19c30*/  ISETP.NE.AND.EX P0, PT, RZ, UR5, PT, P0 ;  /* 0x00000005ff007c0c */ /* 0x000fe2000bf05300 */
[----:B------:R-:W-:Y:S02]  /*19c40*/  USHF.R.U64 UR15, UR16, UR17, UR8 ;  /* 0x00000011100f7299 */ /* 0x000fe40008001208 */
[----:B------:R-:W-:Y:S02]  /*19c50*/  USHF.R.U32.HI UR8, URZ, UR17, UR8 ;  /* 0x000000113f087299 */ /* 0x000fe40008011608 */
[----:B------:R-:W-:Y:S02]  /*19c60*/  UIADD3 UR12, -UR12, URZ, URZ ;  /* 0x0000003f0c0c7290 */ /* 0x000fe4000fffe13f */
[----:B------:R-:W-:Y:S01]  /*19c70*/  USHF.R.U64 UR17, UR15, UR21, UR8 ;  /* 0x000000150f117299 */ /* 0x000fe20008001208 */
[----:B------:R-:W-:Y:S01]  /*19c80*/  UMOV UR19, 0x1 ;  /* 0x0000000100137882 */ /* 0x000fe20000000000 */
[----:B------:R-:W-:Y:S01]  /*19c90*/  ULDC UR13, c[0x0][0x144] ;  /* 0x00005100000d7ab9 */ /* 0x000fe20000000800 */
[----:B------:R-:W-:Y:S01]  /*19ca0*/  ULDC UR7, c[0x0][0x600] ;  /* 0x0001800000077ab9 */ /* 0x000fe20000000800 */
[----:B------:R-:W-:-:S02]  /*19cb0*/  USHF.L.U32 UR24, UR19, UR21, URZ ;  /* 0x0000001513187299 */ /* 0x000fc4000800063f */
[----:B------:R-:W-:Y:S02]  /*19cc0*/  USHF.R.U32.HI UR8, URZ, UR21, UR8 ;  /* 0x000000153f087299 */ /* 0x000fe40008011608 */
[----:B------:R-:W-:Y:S02]  /*19cd0*/  UIMAD UR21, UR13, UR12, UR6 ;  /* 0x0000000c0d1572a4 */ /* 0x000fe4000f8e0206 */
[----:B------:R-:W-:Y:S02]  /*19ce0*/  UIADD3 UR20, UR7, -0x1, URZ ;  /* 0xffffffff07147890 */ /* 0x000fe4000fffe03f */
[----:B------:R-:W-:Y:S01]  /*19cf0*/  UIADD3 UR19, -UR14, URZ, URZ ;  /* 0x0000003f0e137290 */ /* 0x000fe2000fffe13f */
        /* <DEDUP_REMOVED lines=17> */
.L_x_539:
[----:B------:R-:W-:Y:S01]  /*19e10*/  UISETP.NE.AND UP0, UPT, UR45, URZ, UPT ;  /* 0x0000003f2d00728c */ /* 0x000fe2000bf05270 */
[----:B------:R-:W-:Y:S01]  /*19e20*/  IMAD.MOV.U32 R0, RZ, RZ, 0x1 ;  /* 0x00000001ff007424 */ /* 0x000fe200078e00ff */
[----:B------:R-:W-:Y:S02]  /*19e30*/  USHF.R.U64 UR4, UR6, UR22, UR8 ;  /* 0x0000001606047299 */ /* 0x000fe40008001208 */
[----:B------:R-:W-:Y:S02]  /*19e40*/  ULOP3.LUT UR41, UR15, UR41, URZ, 0xc0, !UPT ;  /* 0x000000290f297292 */ /* 0x000fe4000f8ec03f */
[----:B------:R-:W-:Y:S02]  /*19e50*/  UIADD3 UR5, -UR4, URZ, URZ ;  /* 0x0000003f04057290 */ /* 0x000fe4000fffe13f */
[----:B------:R-:W-:Y:S02]  /*19e60*/  UIMAD UR41, UR24, UR4, UR41 ;  /* 0x00000004182972a4 */ /* 0x000fe4000f8e0229 */
[----:B------:R-:W-:-:S02]  /*19e70*/  ULOP3.LUT UR16, UR16, UR20, URZ, 0xc0, !UPT ;  /* 0x0000001410107292 */ /* 0x000fc4000f8ec03f */
[----:B------:R-:W-:Y:S02]  /*19e80*/  @UP0 UIMAD UR21, UR25, UR19, UR18 ;  /* 0x00000013191502a4 */ /* 0x000fe4000f8e0212 */
[----:B------:R-:W-:-:S03]  /*19e90*/  UIMAD UR4, UR5, UR23, UR17 ;  /* 0x00000017050472a4 */ /* 0x000fc6000f8e0211 */
[----:B------:R-:W-:Y:S01]  /*19ea0*/  ULDC UR5, c[0x0][0x610] ;  /* 0x0001840000057ab9 */ /* 0x000fe20000000800 */
[----:B------:R-:W-:Y:S02]  /*19eb0*/  UIMAD UR4, UR4, UR7, UR16 ;  /* 0x00000007040472a4 */ /* 0x000fe4000f8e0210 */
[----:B------:R-:W-:-:S04]  /*19ec0*/  UIMAD UR41, UR41, UR5, UR21 ;  /* 0x00000005292972a4 */ /* 0x000fc8000f8e0215 */
[----:B------:R-:W-:Y:S02]  /*19ed0*/  USEL UR42, UR4, UR41, !UP0 ;  /* 0x00000029042a7287 */ /* 0x000fe4000c000000 */
[----:B------:R-:W-:-:S12]  /*19ee0*/  USEL UR41, UR41, UR4, !UP0 ;  /* 0x0000000429297287 */ /* 0x000fd8000c000000 */
.L_x_537:
[----:B------:R-:W-:-:S13]  /*19ef0*/  LOP3.LUT P0, RZ, R0, 0xff, RZ, 0xc0, !PT ;  /* 0x000000ff00ff7812 */ /* 0x000fda000780c0ff */
[----:B------:R-:W-:Y:S05]  /*19f00*/  @P0 BRA `(.L_x_540) ;  /* 0xfffffe7000780947 */ /* 0x000fea000383ffff */
[----:B------:R-:W-:Y:S05]  /*19f10*/  EXIT ;  /* 0x000000000000794d */ /* 0x000fea0003800000 */
.L_x_3:
[----:B------:R-:W2:Y:S01]  /*19f20*/  LDL R5, [R1+0x204] ;  /* 0x0002040001057983 */ /* 0x000ea20000100800 */
[----:B------:R-:W-:-:S03]  /*19f30*/  ULDC.64 UR8, c[0x0][0x650] ;  /* 0x0001940000087ab9 */ /* 0x000fc60000000a00 */
[----:B------:R-:W3:Y:S01]  /*19f40*/  LDL R4, [R1+0x200] ;  /* 0x0002000001047983 */ /* 0x000ee20000100800 */
[----:B------:R-:W-:Y:S01]  /*19f50*/  PRMT R0, RZ, 0x7610, R0 ;  /* 0x00007610ff007816 */ /* 0x000fe20000000000 */
[----:B------:R-:W-:Y:S01]  /*19f60*/  IMAD.MOV.U32 R2, RZ, RZ, -0x1 ;  /* 0xffffffffff027424 */ /* 0x000fe200078e00ff */
[----:B------:R-:W-:Y:S01]  /*19f70*/  MOV R3, 0xffffffff ;  /* 0xffffffff00037802 */ /* 0x000fe20000000f00 */
[----:B------:R-:W-:Y:S01]  /*19f80*/  IMAD.MOV.U32 R9, RZ, RZ, -0x1 ;  /* 0xffffffffff097424 */ /* 0x000fe200078e00ff */
[----:B--2---:R-:W-:-:S04]  /*19f90*/  ISETP.GE.U32.AND P0, PT, R5, UR8, PT ;  /* 0x0000000805007c0c */ /* 0x004fc8000bf06070 */
[----:B---3--:R-:W-:-:S13]  /*19fa0*/  ISETP.GE.U32.AND.EX P0, PT, R4, UR9, PT, P0 ;  /* 0x0000000904007c0c */ /* 0x008fda000bf06100 */
[----:B------:R-:W-:Y:S05]  /*19fb0*/  @P0 BRA `(.L_x_541) ;  /* 0x00000004008c0947 */ /* 0x000fea0003800000 */
[----:B------:R-:W-:Y:S01]  /*19fc0*/  I2FP.F32.U32 R0, UR4 ;  /* 0x0000000400007c45 */ /* 0x000fe20008201000 */
[----:B0-----:R-:W-:Y:S01]  /*19fd0*/  ULDC.64 UR16, c[0x0][0x628] ;  /* 0x00018a0000107ab9 */ /* 0x001fe20000000a00 */
        /* <DEDUP_REMOVED lines=24> */
.L_x_542:
        /* <DEDUP_REMOVED lines=24> */
[----:B------:R-:W-:Y:S01]  /*1a2e0*/  UMOV UR19, 0x1 ;  /* 0x0000000100137882 */ /* 0x000fe20000000000 */
[----:B------:R-:W-:Y:S01]  /*1a2f0*/  ULDC UR20, c[0x0][0x608] ;  /* 0x0001820000147ab9 */ /* 0x000fe20000000800 */
[----:B------:R-:W-:Y:S01]  /*1a300*/  USHF.L.U32 UR26, UR19, UR23, URZ ;  /* 0x00000017131a7299 */ /* 0x000fe2000800063f */
[----:B------:R-:W-:Y:S01]  /*1a310*/  ISETP.NE.AND.EX P0, PT, RZ, UR9, PT, P0 ;  /* 0x00000009ff007c0c */ /* 0x000fe2000bf05300 */
[----:B------:R-:W-:Y:S02]  /*1a320*/  USHF.R.U64 UR19, UR18, UR20, UR11 ;  /* 0x0000001412137299 */ /* 0x000fe4000800120b */
[----:B------:R-:W-:Y:S02]  /*1a330*/  USHF.R.U32.HI UR11, URZ, UR20, UR11 ;  /* 0x000000143f0b7299 */ /* 0x000fe4000801160b */
[----:B------:R-:W-:-:S02]  /*1a340*/  UIADD3 UR15, -UR15, URZ, URZ ;  /* 0x0000003f0f0f7290 */ /* 0x000fc4000fffe13f */
[----:B------:R-:W-:Y:S01]  /*1a350*/  USHF.R.U64 UR20, UR19, UR23, UR11 ;  /* 0x0000001713147299 */ /* 0x000fe2000800120b */
[----:B------:R-:W-:Y:S01]  /*1a360*/  ULDC UR16, c[0x0][0x144] ;  /* 0x0000510000107ab9 */ /* 0x000fe20000000800 */
[----:B------:R-:W-:Y:S01]  /*1a370*/  ULDC UR6, c[0x0][0x600] ;  /* 0x0001800000067ab9 */ /* 0x000fe20000000800 */
[----:B------:R-:W-:Y:S02]  /*1a380*/  USHF.R.U32.HI UR11, URZ, UR23, UR11 ;  /* 0x000000173f0b7299 */ /* 0x000fe4000801160b */
[----:B------:R-:W-:Y:S02]  /*1a390*/  UIMAD UR23, UR16, UR15, UR4 ;  /* 0x0000000f101772a4 */ /* 0x000fe4000f8e0204 */
[----:B------:R-:W-:Y:S02]  /*1a3a0*/  UIADD3 UR22, UR6, -0x1, URZ ;  /* 0xffffffff06167890 */ /* 0x000fe4000fffe03f */
[----:B------:R-:W-:Y:S02]  /*1a3b0*/  ULOP3.LUT UR27, URZ, UR13, URZ, 0x33, !UPT ;  /* 0x0000000d3f1b7292 */ /* 0x000fe4000f8e333f */
        /* <DEDUP_REMOVED lines=18> */
.L_x_543:
[----:B------:R-:W-:Y:S01]  /*1a4e0*/  UISETP.NE.AND UP0, UPT, UR45, URZ, UPT ;  /* 0x0000003f2d00728c */ /* 0x000fe2000bf05270 */
[----:B------:R-:W-:Y:S01]  /*1a4f0*/  IMAD.MOV.U32 R0, RZ, RZ, 0x1 ;  /* 0x00000001ff007424 */ /* 0x000fe200078e00ff */
[----:B------:R-:W-:Y:S01]  /*1a500*/  USHF.R.U64 UR8, UR4, UR24, UR11 ;  /* 0x0000001804087299 */ /* 0x000fe2000800120b */
[----:B------:R-:W-:Y:S01]  /*1a510*/  MOV R9, UR5 ;  /* 0x0000000500097c02 */ /* 0x000fe20008000f00 */
[----:B------:R-:W-:Y:S02]  /*1a520*/  ULOP3.LUT UR4, UR19, UR27, URZ, 0xc0, !UPT ;  /* 0x0000001b13047292 */ /* 0x000fe4000f8ec03f */
[----:B------:R-:W-:Y:S02]  /*1a530*/  ULOP3.LUT UR18, UR18, UR22, URZ, 0xc0, !UPT ;  /* 0x0000001612127292 */ /* 0x000fe4000f8ec03f */
[----:B------:R-:W-:-:S03]  /*1a540*/  UIMAD UR4, UR26, UR8, UR4 ;  /* 0x000000081a0472a4 */ /* 0x000fc6000f8e0204 */
[----:B------:R-:W-:Y:S02]  /*1a550*/  @UP0 UIMAD UR23, UR28, UR21, UR7 ;  /* 0x000000151c1702a4 */ /* 0x000fe4000f8e0207 */
[----:B------:R-:W-:-:S03]  /*1a560*/  UIADD3 UR7, -UR8, URZ, URZ ;  /* 0x0000003f08077290 */ /* 0x000fc6000fffe13f */
[----:B------:R-:W-:Y:S01]  /*1a570*/  ULDC UR8, c[0x0][0x610] ;  /* 0x0001840000087ab9 */ /* 0x000fe20000000800 */
[----:B------:R-:W-:Y:S02]  /*1a580*/  UIMAD UR7, UR7, UR25, UR20 ;  /* 0x00000019070772a4 */ /* 0x000fe4000f8e0214 */
[----:B------:R-:W-:Y:S02]  /*1a590*/  UIMAD UR4, UR4, UR8, UR23 ;  /* 0x00000008040472a4 */ /* 0x000fe4000f8e0217 */
[----:B------:R-:W-:-:S04]  /*1a5a0*/  UIMAD UR7, UR7, UR6, UR18 ;  /* 0x00000006070772a4 */ /* 0x000fc8000f8e0212 */
[----:B------:R-:W-:Y:S02]  /*1a5b0*/  USEL UR6, UR7, UR4, !UP0 ;  /* 0x0000000407067287 */ /* 0x000fe4000c000000 */
[----:B------:R-:W-:-:S04]  /*1a5c0*/  USEL UR4, UR4, UR7, !UP0 ;  /* 0x0000000704047287 */ /* 0x000fc8000c000000 */
[----:B------:R-:W-:Y:S02]  /*1a5d0*/  IMAD.U32 R2, RZ, RZ, UR6 ;  /* 0x00000006ff027e24 */ /* 0x000fe4000f8e00ff */
[----:B------:R-:W-:-:S07]  /*1a5e0*/  IMAD.U32 R3, RZ, RZ, UR4 ;  /* 0x00000004ff037e24 */ /* 0x000fce000f8e00ff */
.L_x_541:
[----:B------:R-:W-:-:S08]  /*1a5f0*/  NOP ;  /* 0x0000000000007918 */ /* 0x000fd00000000000 */
[----:B0-----:R-:W0:-:S00]  /*1a600*/  USETMAXREG.DEALLOC.CTAPOOL 0x18 ;  /* 0x00000018000079c8 */ /* 0x001e0000080e0500 */
[----:B------:R-:W-:-:S13]  /*1a610*/  ISETP.NE.AND P0, PT, RZ, UR10, PT ;  /* 0x0000000aff007c0c */ /* 0x000fda000bf05270 */
[----:B------:R-:W-:Y:S05]  /*1a620*/  @P0 EXIT ;  /* 0x000000000000094d */ /* 0x000fea0003800000 */
[----:B0-----:R-:W-:Y:S01]  /*1a630*/  LOP3.LUT P0, RZ, R0, 0xff, RZ, 0xc0, !PT ;  /* 0x000000ff00ff7812 */ /* 0x001fe2000780c0ff */
[----:B------:R-:W-:Y:S01]  /*1a640*/  IMAD.MOV.U32 R0, RZ, RZ, 0x1 ;  /* 0x00000001ff007424 */ /* 0x000fe200078e00ff */
[----:B------:R-:W-:-:S11]  /*1a650*/  MOV R6, RZ ;  /* 0x000000ff00067202 */ /* 0x000fd60000000f00 */
[----:B------:R-:W-:Y:S05]  /*1a660*/  @!P0 BRA `(.L_x_544) ;  /* 0x0000000c005c8947 */ /* 0x000fea0003800000 */
[----:B------:R-:W0:Y:S01]  /*1a670*/  S2R R4, SR_TID.X ;  /* 0x0000000000047919 */ /* 0x000e220000002100 */
[----:B------:R-:W-:Y:S01]  /*1a680*/  ULDC UR4, c[0x0][0x28c] ;  /* 0x0000a30000047ab9 */ /* 0x000fe20000000800 */
[----:B------:R-:W-:Y:S01]  /*1a690*/  ULDC UR6, c[0x0][0x658] ;  /* 0x0001960000067ab9 */ /* 0x000fe20000000800 */
[----:B------:R-:W-:Y:S01]  /*1a6a0*/  UIADD3 UR10, UR4, 0x3f, URZ ;  /* 0x0000003f040a7890 */ /* 0x000fe2000fffe03f */
[----:B------:R-:W-:Y:S01]  /*1a6b0*/  BSSY B0, `(.L_x_544) ;  /* 0x00000d2000007945 */ /* 0x000fe20003800000 */
[----:B------:R-:W-:Y:S01]  /*1a6c0*/  UMOV UR7, 0xffffffff ;  /* 0xffffffff00077882 */ /* 0x000fe20000000000 */
[----:B------:R-:W-:Y:S01]  /*1a6d0*/  ULDC UR5, c[0x0][0x600] ;  /* 0x0001800000057ab9 */ /* 0x000fe20000000800 */
[----:B------:R-:W-:Y:S01]  /*1a6e0*/  UMOV UR9, 0x1 ;  /* 0x0000000100097882 */ /* 0x000fe20000000000 */
[----:B------:R-:W-:Y:S01]  /*1a6f0*/  USHF.L.U32 UR7, UR7, UR6, URZ ;  /* 0x0000000607077299 */ /* 0x000fe2000800063f */
[----:B------:R-:W-:Y:S01]  /*1a700*/  IMAD.MOV.U32 R8, RZ, RZ, 0x1 ;  /* 0x00000001ff087424 */ /* 0x000fe200078e00ff */
[----:B------:R-:W-:Y:S01]  /*1a710*/  UIADD3 UR4, UR5, -0x1, URZ ;  /* 0xffffffff05047890 */ /* 0x000fe2000fffe03f */
[----:B------:R-:W-:Y:S01]  /*1a720*/  IMAD.MOV.U32 R0, RZ, RZ, 0x1 ;  /* 0x00000001ff007424 */ /* 0x000fe200078e00ff */
[----:B------:R-:W-:Y:S01]  /*1a730*/  USHF.R.S32.HI UR11, URZ, 0x1f, UR10 ;  /* 0x0000001f3f0b7899 */ /* 0x000fe2000801140a */
[----:B------:R-:W-:Y:S01]  /*1a740*/  IMAD.MOV.U32 R6, RZ, RZ, RZ ;  /* 0x000000ffff067224 */ /* 0x000fe200078e00ff */
[----:B------:R-:W-:Y:S01]  /*1a750*/  ULDC UR8, c[0x0][0xc] ;  /* 0x0000030000087ab9 */ /* 0x000fe20000000800 */
[----:B------:R-:W-:-:S02]  /*1a760*/  USHF.L.U32 UR5, UR9, UR6, URZ ;  /* 0x0000000609057299 */ /* 0x000fc4000800063f */
[----:B------:R-:W-:Y:S01]  /*1a770*/  ULEA.HI UR11, UR11, UR10, URZ, 0x6 ;  /* 0x0000000a0b0b7291 */ /* 0x000fe2000f8f303f */
[----:B------:R-:W-:Y:S01]  /*1a780*/  ULDC UR9, c[0x0][0x10] ;  /* 0x0000040000097ab9 */ /* 0x000fe20000000800 */
[----:B------:R-:W-:Y:S02]  /*1a790*/  ULOP3.LUT UR6, URZ, UR7, URZ, 0x33, !UPT ;  /* 0x000000073f067292 */ /* 0x000fe4000f8e333f */
[----:B------:R-:W-:Y:S01]  /*1a7a0*/  UIMAD.WIDE.U32 UR8, UR8, UR9, URZ ;  /* 0x00000009080872a5 */ /* 0x000fe2000f8e003f */
[----:B------:R-:W-:Y:S01]  /*1a7b0*/  ULDC UR7, c[0x0][0x14] ;  /* 0x0000050000077ab9 */ /* 0x000fe20000000800 */
[----:B------:R-:W-:Y:S02]  /*1a7c0*/  USHF.R.S32.HI UR18, URZ, 0x6, UR11 ;  /* 0x000000063f127899 */ /* 0x000fe4000801140b */
[----:B------:R-:W-:Y:S02]  /*1a7d0*/  UIMAD.WIDE.U32 UR20, UR8, UR7, URZ ;  /* 0x00000007081472a5 */ /* 0x000fe4000f8e003f */
[----:B------:R-:W-:-:S02]  /*1a7e0*/  UIMAD UR13, UR9, UR7, URZ ;  /* 0x00000007090d72a4 */ /* 0x000fc4000f8e023f */
[----:B------:R-:W-:Y:S01]  /*1a7f0*/  ULOP3.LUT UR24, UR40, 0x2, URZ, 0xfc, !UPT ;  /* 0x0000000228187892 */ /* 0x000fe2000f8efc3f */
[C---:B0-----:R-:W-:Y:S01]  /*1a800*/  LOP3.LUT P2, RZ, R4.reuse, 0x7f, RZ, 0xc0, !PT ;  /* 0x0000007f04ff7812 */ /* 0x041fe2000784c0ff */
[----:B------:R-:W-:Y:S01]  /*1a810*/  UIADD3 UR13, UR21, UR13, URZ ;  /* 0x0000000d150d7290 */ /* 0x000fe2000fffe03f */
[----:B------:R-:W-:Y:S01]  /*1a820*/  LOP3.LUT P0, RZ, R4, 0x1f, RZ, 0xc0, !PT ;  /* 0x0000001f04ff7812 */ /* 0x000fe2000780c0ff */
[----:B------:R-:W-:Y:S01]  /*1a830*/  UIADD3 UR25, UR18, 0x1, URZ ;  /* 0x0000000112197890 */ /* 0x000fe2000fffe03f */
[----:B------:R-:W-:Y:S02]  /*1a840*/  ULDC.64 UR22, c[0x0][0x198] ;  /* 0x0000660000167ab9 */ /* 0x000fe40000000a00 */
[----:B------:R-:W-:-:S13]  /*1a850*/  PLOP3.LUT P0, PT, P0, P2, PT, 0x8a, 0x0 ;  /* 0x000000000000781c */ /* 0x000fda0000705172 */
.L_x_556:
[----:B------:R-:W-:-:S03]  /*1a860*/  UMOV UR7, 0xffffffff ;  /* 0xffffffff00077882 */ /* 0x000fc60000000000 */
[----:B------:R-:W-:Y:S05]  /*1a870*/  BRA.DIV UR7, `(.L_x_545) ;  /* 0x0000000e07a47947 */ /* 0x000fea000b800000 */
[----:B------:R-:W-:-:S13]  /*1a880*/  ELECT P6, URZ, PT ;  /* 0x00000000003f782f */ /* 0x000fda00038c0000 */
.L_x_566:
[----:B------:R-:W0:Y:S01]  /*1a890*/  LDC R4, c[0x0][0x28c] ;  /* 0x0000a300ff047b82 */ /* 0x000e220000000800 */
[----:B------:R-:W-:Y:S01]  /*1a8a0*/  BSSY B1, `(.L_x_546) ;  /* 0x0000035000017945 */ /* 0x000fe20003800000 */
[----:B0-----:R-:W-:-:S13]  /*1a8b0*/  ISETP.LT.OR P6, PT, R4, 0x1, !P6 ;  /* 0x000000010400780c */ /* 0x001fda00077c1670 */
[----:B------:R-:W-:Y:S05]  /*1a8c0*/  @P6 BRA `(.L_x_547) ;  /* 0x0000000000c86947 */ /* 0x000fea0003800000 */
[----:B------:R-:W-:Y:S01]  /*1a8d0*/  IMAD.SHL.U32 R11, R3, 0x100, RZ ;  /* 0x00000100030b7824 */ /* 0x000fe200078e00ff */
[----:B------:R-:W-:Y:S01]  /*1a8e0*/  SHF.L.U32 R2, R2, 0x8, RZ ;  /* 0x0000000802027819 */ /* 0x000fe200000006ff */
[----:B------:R-:W-:Y:S01]  /*1a8f0*/  IMAD.MOV.U32 R12, RZ, RZ, RZ ;  /* 0x000000ffff0c7224 */ /* 0x000fe200078e00ff */
[----:B------:R-:W-:Y:S01]  /*1a900*/  MOV R3, R0 ;  /* 0x0000000000037202 */ /* 0x000fe20000000f00 */
[----:B------:R-:W-:Y:S02]  /*1a910*/  IMAD.U32 R14, RZ, RZ, UR25 ;  /* 0x00000019ff0e7e24 */ /* 0x000fe4000f8e00ff */
[----:B------:R-:W-:-:S07]  /*1a920*/  IMAD.MOV.U32 R4, RZ, RZ, R6 ;  /* 0x000000ffff047224 */ /* 0x000fce00078e0006 */
.L_x_551:
[----:B------:R-:W0:Y:S01]  /*1a930*/  S2R R10, SR_CgaCtaId ;  /* 0x00000000000a7919 */ /* 0x000e220000008800 */
[----:B------:R-:W-:Y:S01]  /*1a940*/  MOV R5, 0x400 ;  /* 0x0000040000057802 */ /* 0x000fe20000000f00 */
[----:B------:R-:W1:Y:S03]  /*1a950*/  @!P2 LDC R7, c[0x0][0x500] ;  /* 0x00014000ff07ab82 */ /* 0x000e660000000800 */
[----:B0-----:R-:W-:Y:S02]  /*1a960*/  LEA R13, R10, R5, 0x18 ;  /* 0x000000050a0d7211 */ /* 0x001fe400078ec0ff */
[----:B------:R-:W-:-:S03]  /*1a970*/  SHF.L.U32 R5, R3, 0x1f, RZ ;  /* 0x0000001f03057819 */ /* 0x000fc600000006ff */
[----:B------:R-:W-:-:S04]  /*1a980*/  IMAD R10, R4, 0x8, R13 ;  /* 0x00000008040a7824 */ /* 0x000fc800078e020d */
[----:B------:R-:W0:Y:S02]  /*1a990*/  SYNCS.PHASECHK.TRANS64.TRYWAIT P1, [R10+URZ+0x18], R5 ;  /* 0x000018050a0075a7 */ /* 0x000e24000802017f */
[----:B01----:R-:W-:Y:S05]  /*1a9a0*/  @!P1 BRA `(.L_x_548) ;  /* 0x0000000c00789947 */ /* 0x003fea0003800000 */
.L_x_567:
[----:B------:R-:W-:Y:S01]  /*1a9b0*/  UPRMT UR7, UR24, 0x9910, URZ ;  /* 0x0000991018077896 */ /* 0x000fe2000800003f */
[----:B------:R1:W-:Y:S03]  /*1a9c0*/  @!P2 SYNCS.ARRIVE.TRANS64 RZ, [R10+URZ], R7 ;  /* 0x000000070affa9a7 */ /* 0x0003e6000800003f */
[----:B------:R-:W-:-:S06]  /*1a9d0*/  UISETP.NE.AND UP0, UPT, UR7, 0x2, UPT ;  /* 0x000000020700788c */ /* 0x000fcc000bf05270 */
[----:B------:R-:W-:-:S13]  /*1a9e0*/  PLOP3.LUT P1, PT, PT, PT, UP0, 0x80, 0x0 ;  /* 0x000000000000781c */ /* 0x000fda0003f2f008 */
[----:B-1----:R-:W-:Y:S05]  /*1a9f0*/  @P1 BRA `(.L_x_549) ;  /* 0x0000000000041947 */ /* 0x002fea0003800000 */
[----:B------:R-:W-:Y:S01]  /*1aa00*/  BPT.TRAP 0x1 ;  /* 0x000000040000795c */ /* 0x000fe20000300000 */
.L_x_549:
[----:B------:R-:W-:Y:S05]  /*1aa10*/  @P0 BRA `(.L_x_550) ;  /* 0x0000000000040947 */ /* 0x000fea0003800000 */
[----:B------:R-:W-:Y:S01]  /*1aa20*/  BPT.TRAP 0x1 ;  /* 0x000000040000795c */ /* 0x000fe20000300000 */
.L_x_550:
[----:B------:R-:W-:Y:S01]  /*1aa30*/  IMAD R13, R4, 0x8000, R13 ;  /* 0x00008000040d7824 */ /* 0x000fe200078e020d */
[----:B------:R-:W-:Y:S01]  /*1aa40*/  R2UR UR9, R10 ;  /* 0x000000000a0972ca */ /* 0x000fe200000e0000 */
[----:B------:R-:W-:Y:S01]  /*1aa50*/  VIADD R14, R14, 0xffffffff ;  /* 0xffffffff0e0e7836 */ /* 0x000fe20000000000 */
[----:B------:R-:W-:Y:S01]  /*1aa60*/  UIADD3 UR14, UP0, UR22, 0xf0, URZ ;  /* 0x000000f0160e7890 */ /* 0x000fe2000ff1e03f */
[----:B------:R-:W-:Y:S01]  /*1aa70*/  R2UR UR11, R11 ;  /* 0x000000000b0b72ca */ /* 0x000fe200000e0000 */
[----:B------:R-:W-:Y:S01]  /*1aa80*/  UIADD3 UR26, UP1, UR22, 0x1f0, URZ ;  /* 0x000001f0161a7890 */ /* 0x000fe2000ff3e03f */
[----:B------:R-:W-:Y:S01]  /*1aa90*/  R2UR UR7, R13 ;  /* 0x000000000d0772ca */ /* 0x000fe200000e0000 */
[----:B------:R-:W-:Y:S01]  /*1aaa0*/  UIADD3.X UR15, URZ, UR23, URZ, UP0, !UPT ;  /* 0x000000173f0f7290 */ /* 0x000fe200087fe43f */
[----:B------:R-:W-:Y:S01]  /*1aab0*/  R2UR UR10, R12 ;  /* 0x000000000c0a72ca */ /* 0x000fe200000e0000 */
[----:B------:R-:W-:Y:S01]  /*1aac0*/  UIADD3.X UR27, URZ, UR23, URZ, UP1, !UPT ;  /* 0x000000173f1b7290 */ /* 0x000fe20008ffe43f */
[----:B------:R-:W-:Y:S01]  /*1aad0*/  R2UR UR12, R9 ;  /* 0x00000000090c72ca */ /* 0x000fe200000e0000 */
[----:B------:R-:W-:Y:S01]  /*1aae0*/  UMOV UR16, 0x0 ;  /* 0x0000000000107882 */ /* 0x000fe20000000000 */
[----:B------:R-:W-:Y:S01]  /*1aaf0*/  R2UR UR19, R2 ;  /* 0x00000000021372ca */ /* 0x000fe200000e0000 */
[----:B------:R-:W-:Y:S01]  /*1ab00*/  UMOV UR17, 0x10000000 ;  /* 0x1000000000117882 */ /* 0x000fe20000000000 */
[----:B------:R-:W-:Y:S01]  /*1ab10*/  ISETP.GT.AND P3, PT, R14, 0x1, PT ;  /* 0x000000010e00780c */ /* 0x000fe20003f64270 */
[----:B------:R-:W-:Y:S01]  /*1ab20*/  VIADD R12, R12, 0x40 ;  /* 0x000000400c0c7836 */ /* 0x000fe20000000000 */
[----:B------:R-:W-:-:S03]  /*1ab30*/  IADD3 R4, R4, 0x1, RZ ;  /* 0x0000000104047810 */ /* 0x000fc60007ffe0ff */
[----:B------:R-:W-:Y:S01]  /*1ab40*/  UIADD3 UR8, UR7, 0x100, URZ ;  /* 0x0000010007087890 */ /* 0x000fe2000fffe03f */
[----:B------:R-:W-:Y:S01]  /*1ab50*/  ISETP.NE.AND P1, PT, R4, 0x3, PT ;  /* 0x000000030400780c */ /* 0x000fe20003f25270 */
[----:B------:R-:W-:-:S03]  /*1ab60*/  UIADD3 UR7, UR7, 0x18100, URZ ;  /* 0x0001810007077890 */ /* 0x000fc6000fffe03f */
[----:B0-----:R-:W-:Y:S02]  /*1ab70*/  SEL R10, RZ, 0x1, P1 ;  /* 0x00000001ff0a7807 */ /* 0x001fe40000800000 */
[----:B------:R-:W-:Y:S02]  /*1ab80*/  SEL R4, R4, RZ, P1 ;  /* 0x000000ff04047207 */ /* 0x000fe40000800000 */
[----:B------:R0:W-:Y:S01]  /*1ab90*/  UTMALDG.3D [UR8], [UR14], desc[UR16] ;  /* 0x000010080e0075b4 */ /* 0x0001e20008011000 */
[----:B------:R-:W-:Y:S01]  /*1aba0*/  LOP3.LUT R3, R3, R10, RZ, 0x3c, !PT ;  /* 0x0000000a03037212 */ /* 0x000fe200078e3cff */
[----:B0-----:R-:W-:Y:S01]  /*1abb0*/  UMOV UR8, UR7 ;  /* 0x0000000700087c82 */ /* 0x001fe20008000000 */
[----:B------:R-:W-:Y:S02]  /*1abc0*/  UMOV UR11, UR19 ;  /* 0x00000013000b7c82 */ /* 0x000fe40008000000 */
[----:B------:R0:W-:Y:S02]  /*1abd0*/  UTMALDG.3D [UR8], [UR26], desc[UR16] ;  /* 0x000010081a0075b4 */ /* 0x0001e40008011000 */
[----:B0-----:R-:W-:Y:S05]  /*1abe0*/  @P3 BRA `(.L_x_551) ;  /* 0xfffffffc00503947 */ /* 0x001fea000383ffff */
.L_x_547:
[----:B------:R-:W-:Y:S05]  /*1abf0*/  BSYNC B1 ;  /* 0x0000000000017941 */ /* 0x000fea0003800000 */
.L_x_546:
[----:B------:R-:W2:Y:S01]  /*1ac00*/  LDL.LU R15, [R1+0x200] ;  /* 0x00020000010f7983 */ /* 0x000ea20000300800 */
[----:B------:R-:W-:Y:S01]  /*1ac10*/  LOP3.LUT P1, RZ, R8, 0xff, RZ, 0xc0, !PT ;  /* 0x000000ff08ff7812 */ /* 0x000fe2000782c0ff */
[----:B------:R-:W-:Y:S01]  /*1ac20*/  VIADD R6, R6, UR18 ;  /* 0x0000001206067c36 */ /* 0x000fe20008000000 */
[----:B------:R-:W-:Y:S01]  /*1ac30*/  ULDC.64 UR8, c[0x0][0x650] ;  /* 0x0001940000087ab9 */ /* 0x000fe20000000a00 */
[----:B------:R-:W3:Y:S01]  /*1ac40*/  LDL.LU R13, [R1+0x204] ;  /* 0x00020400010d7983 */ /* 0x000ee20000300800 */
[----:B------:R-:W-:Y:S01]  /*1ac50*/  UISETP.GE.U32.AND UP0, UPT, UR18, 0x3, UPT ;  /* 0x000000031200788c */ /* 0x000fe2000bf06070 */
[----:B------:R-:W-:Y:S01]  /*1ac60*/  BSSY B1, `(.L_x_552) ;  /* 0x0000074000017945 */ /* 0x000fe20003800000 */
[----:B------:R-:W-:Y:S01]  /*1ac70*/  IMAD.MOV.U32 R9, RZ, RZ, -0x1 ;  /* 0xffffffffff097424 */ /* 0x000fe200078e00ff */
[----:B------:R-:W-:Y:S02]  /*1ac80*/  PRMT R4, RZ, 0x7610, R4 ;  /* 0x00007610ff047816 */ /* 0x000fe40000000004 */
[----:B------:R-:W-:-:S02]  /*1ac90*/  PRMT R8, RZ, 0x7610, R8 ;  /* 0x00007610ff087816 */ /* 0x000fc40000000008 */
[----:B------:R-:W-:Y:S02]  /*1aca0*/  PLOP3.LUT P3, PT, PT, PT, UP0, 0x80, 0x0 ;  /* 0x000000000000781c */ /* 0x000fe40003f6f008 */
[----:B------:R-:W0:Y:S01]  /*1acb0*/  @P1 S2R R3, SR_CgaCtaId ;  /* 0x0000000000031919 */ /* 0x000e220000008800 */
[----:B------:R-:W-:-:S04]  /*1acc0*/  @P1 MOV R2, 0x400 ;  /* 0x0000040000021802 */ /* 0x000fc80000000f00 */
[----:B0-----:R-:W-:-:S04]  /*1acd0*/  @P1 LEA R2, R3, R2, 0x18 ;  /* 0x0000000203021211 */ /* 0x001fc800078ec0ff */
[----:B------:R0:W-:Y:S01]  /*1ace0*/  @P1 SYNCS.ARRIVE.TRANS64.A1T0 RZ, [R2+URZ+0x48], RZ ;  /* 0x000048ff02ff19a7 */ /* 0x0001e2000810003f */
[----:B------:R-:W-:Y:S02]  /*1acf0*/  ISETP.GT.U32.AND P1, PT, R6, 0x2, PT ;  /* 0x000000020600780c */ /* 0x000fe40003f24070 */
[----:B0-----:R-:W-:-:S04]  /*1ad00*/  MOV R2, UR18 ;  /* 0x0000001200027c02 */ /* 0x001fc80008000f00 */
[----:B------:R-:W-:Y:S01]  /*1ad10*/  ISETP.LT.U32.AND P1, PT, R2, 0x3, P1 ;  /* 0x000000030200780c */ /* 0x000fe20000f21070 */
[----:B------:R-:W-:-:S04]  /*1ad20*/  IMAD.WIDE.U32 R2, R6, -0x55555555, RZ ;  /* 0xaaaaaaab06027825 */ /* 0x000fc800078e00ff */
[----:B------:R-:W-:Y:S01]  /*1ad30*/  IMAD.MOV.U32 R2, RZ, RZ, -0x1 ;  /* 0xffffffffff027424 */ /* 0x000fe200078e00ff */
[----:B------:R-:W-:Y:S02]  /*1ad40*/  SHF.R.U32.HI R5, RZ, 0x1, R3 ;  /* 0x00000001ff057819 */ /* 0x000fe40000011603 */
[----:B------:R-:W-:-:S03]  /*1ad50*/  SEL R3, RZ, 0x1, !P1 ;  /* 0x00000001ff037807 */ /* 0x000fc60004800000 */
[----:B------:R-:W-:Y:S01]  /*1ad60*/  IMAD R6, R5, -0x3, R6 ;  /* 0xfffffffd05067824 */ /* 0x000fe200078e0206 */
[----:B------:R-:W-:Y:S01]  /*1ad70*/  LOP3.LUT R0, R0, R3, RZ, 0x3c, !PT ;  /* 0x0000000300007212 */ /* 0x000fe200078e3cff */
[----:B------:R-:W-:-:S03]  /*1ad80*/  IMAD.MOV.U32 R3, RZ, RZ, -0x1 ;  /* 0xffffffffff037424 */ /* 0x000fc600078e00ff */
[----:B------:R-:W-:Y:S02]  /*1ad90*/  @P3 LOP3.LUT R0, R0, 0x1, R5, 0x78, !PT ;  /* 0x0000000100003812 */ /* 0x000fe400078e7805 */
[----:B---3--:R-:W-:-:S04]  /*1ada0*/  IADD3 R13, P1, R13, UR20, RZ ;  /* 0x000000140d0d7c10 */ /* 0x008fc8000ff3e0ff */
[----:B--2---:R-:W-:Y:S01]  /*1adb0*/  IADD3.X R15, R15, UR13, RZ, P1, !PT ;  /* 0x0000000d0f0f7c10 */ /* 0x004fe20008ffe4ff */
[----:B------:R0:W-:Y:S01]  /*1adc0*/  STL [R1+0x204], R13 ;  /* 0x0002040d01007387 */ /* 0x0001e20000100800 */
[----:B------:R-:W-:-:S03]  /*1add0*/  ISETP.GE.U32.AND P1, PT, R13, UR8, PT ;  /* 0x000000080d007c0c */ /* 0x000fc6000bf26070 */
[----:B------:R0:W-:Y:S01]  /*1ade0*/  STL [R1+0x200], R15 ;  /* 0x0002000f01007387 */ /* 0x0001e20000100800 */
[----:B------:R-:W-:-:S13]  /*1adf0*/  ISETP.GE.U32.AND.EX P1, PT, R15, UR9, PT, P1 ;  /* 0x000000090f007c0c */ /* 0x000fda000bf26110 */
[----:B0-----:R-:W-:Y:S05]  /*1ae00*/  @P1 BRA `(.L_x_553) ;  /* 0x0000000400641947 */ /* 0x001fea0003800000 */
[----:B------:R-:W0:Y:S01]  /*1ae10*/  S2R R7, SR_CTAID.X ;  /* 0x0000000000077919 */ /* 0x000e220000002500 */
[----:B------:R-:W-:Y:S01]  /*1ae20*/  ULDC UR7, c[0x0][0x150] ;  /* 0x0000540000077ab9 */ /* 0x000fe20000000800 */
[----:B------:R-:W1:Y:S01]  /*1ae30*/  LDC R4, c[0x0][0x144] ;  /* 0x00005100ff047b82 */ /* 0x000e620000000800 */
[----:B------:R-:W-:Y:S01]  /*1ae40*/  UISETP.NE.AND UP0, UPT, UR45, URZ, UPT ;  /* 0x0000003f2d00728c */ /* 0x000fe2000bf05270 */
[----:B------:R-:W2:Y:S01]  /*1ae50*/  S2R R5, SR_CTAID.Y ;  /* 0x0000000000057919 */ /* 0x000ea20000002600 */
[----:B------:R-:W-:Y:S01]  /*1ae60*/  ULDC.64 UR8, c[0x0][0x628] ;  /* 0x00018a0000087ab9 */ /* 0x000fe20000000a00 */
[----:B------:R-:W-:-:S03]  /*1ae70*/  ULDC UR10, c[0x0][0x630] ;  /* 0x00018c00000a7ab9 */ /* 0x000fc60000000800 */
[----:B------:R-:W-:Y:S01]  /*1ae80*/  PLOP3.LUT P1, PT, PT, PT, UP0, 0x80, 0x0 ;  /* 0x000000000000781c */ /* 0x000fe20003f2f008 */
[----:B------:R-:W3:Y:S01]  /*1ae90*/  LDC R10, c[0x0][0x148] ;  /* 0x00005200ff0a7b82 */ /* 0x000ee20000000800 */
[----:B0-----:R-:W-:Y:S02]  /*1aea0*/  I2FP.F32.U32 R2, R7 ;  /* 0x0000000700027245 */ /* 0x001fe40000201000 */
[----:B--2---:R-:W-:-:S03]  /*1aeb0*/  I2FP.F32.U32 R3, R5 ;  /* 0x0000000500037245 */ /* 0x004fc60000201000 */
[----:B------:R-:W-:Y:S01]  /*1aec0*/  FMUL R2, R2, UR7 ;  /* 0x0000000702027c20 */ /* 0x000fe20008400000 */
[----:B------:R-:W-:Y:S02]  /*1aed0*/  ULDC UR7, c[0x0][0x154] ;  /* 0x0000550000077ab9 */ /* 0x000fe40000000800 */
[----:B------:R-:W-:-:S03]  /*1aee0*/  FMUL R9, R3, UR7 ;  /* 0x0000000703097c20 */ /* 0x000fc60008400000 */
[----:B------:R-:W0:Y:S08]  /*1aef0*/  F2I.U32.TRUNC.NTZ R2, R2 ;  /* 0x0000000200027305 */ /* 0x000e30000020f000 */
[----:B------:R-:W2:Y:S01]  /*1af00*/  F2I.U32.TRUNC.NTZ R9, R9 ;  /* 0x0000000900097305 */ /* 0x000ea2000020f000 */
[----:B0-----:R-:W-:Y:S01]  /*1af10*/  IADD3 R3, -R2, RZ, RZ ;  /* 0x000000ff02037210 */ /* 0x001fe20007ffe1ff */
[----:B------:R-:W-:-:S04]  /*1af20*/  IMAD.MOV.U32 R2, RZ, RZ, R13 ;  /* 0x000000ffff027224 */ /* 0x000fc800078e000d */
[----:B-1----:R-:W-:Y:S02]  /*1af30*/  IMAD R7, R4, R3, R7 ;  /* 0x0000000304077224 */ /* 0x002fe400078e0207 */
[----:B--2---:R-:W-:-:S04]  /*1af40*/  IMAD.MOV R3, RZ, RZ, -R9 ;  /* 0x000000ffff037224 */ /* 0x004fc800078e0a09 */
[----:B---3--:R-:W-:Y:S01]  /*1af50*/  @P1 IMAD R7, R10, R3, R5 ;  /* 0x000000030a071224 */ /* 0x008fe200078e0205 */
[----:B------:R-:W-:Y:S01]  /*1af60*/  ISETP.NE.U32.AND P1, PT, RZ, UR8, PT ;  /* 0x00000008ff007c0c */ /* 0x000fe2000bf25070 */
[----:B------:R-:W-:-:S03]  /*1af70*/  IMAD.MOV.U32 R3, RZ, RZ, R15 ;  /* 0x000000ffff037224 */ /* 0x000fc600078e000f */
[----:B------:R-:W-:-:S13]  /*1af80*/  ISETP.NE.AND.EX P1, PT, RZ, UR9, PT, P1 ;  /* 0x00000009ff007c0c */ /* 0x000fda000bf25310 */
[----:B------:R-:W-:Y:S05]  /*1af90*/  @!P1 BRA `(.L_x_554) ;  /* 0x0000000000289947 */ /* 0x000fea0003800000 */
[----:B------:R-:W-:Y:S02]  /*1afa0*/  ULDC UR7, c[0x0][0x634] ;  /* 0x00018d0000077ab9 */ /* 0x000fe40000000800 */
[----:B------:R-:W-:-:S04]  /*1afb0*/  IADD3 R3, P1, R13, UR7, RZ ;  /* 0x000000070d037c10 */ /* 0x000fc8000ff3e0ff */
[----:B------:R-:W-:-:S05]  /*1afc0*/  IADD3.X R9, RZ, R15, RZ, P1, !PT ;  /* 0x0000000fff097210 */ /* 0x000fca0000ffe4ff */
[----:B------:R-:W-:-:S04]  /*1afd0*/  IMAD.WIDE.U32 R4, R9, UR8, RZ ;  /* 0x0000000809047c25 */ /* 0x000fc8000f8e00ff */
[----:B------:R-:W-:-:S04]  /*1afe0*/  IMAD.WIDE.U32 R4, P1, R3, UR9, R4 ;  /* 0x0000000903047c25 */ /* 0x000fc8000f820004 */
[----:B------:R-:W-:-:S04]  /*1aff0*/  IMAD.WIDE.U32 R2, R3, UR8, RZ ;  /* 0x0000000803027c25 */ /* 0x000fc8000f8e00ff */
[----:B------:R-:W-:Y:S01]  /*1b000*/  IMAD.MOV.U32 R2, RZ, RZ, R5 ;  /* 0x000000ffff027224 */ /* 0x000fe200078e0005 */
[----:B------:R-:W-:Y:S01]  /*1b010*/  IADD3 RZ, P3, R3, R4, RZ ;  /* 0x0000000403ff7210 */ /* 0x000fe20007f7e0ff */
[----:B------:R-:W-:-:S04]  /*1b020*/  IMAD.X R3, RZ, RZ, RZ, P1 ;  /* 0x000000ffff037224 */ /* 0x000fc800008e06ff */
[----:B------:R-:W-:-:S08]  /*1b030*/  IMAD.WIDE.U32.X R2, R9, UR9, R2, P3 ;  /* 0x0000000909027c25 */ /* 0x000fd000098e0402 */
.L_x_554:
[--C-:B------:R-:W-:Y:S01]  /*1b040*/  SHF.R.U64 R9, R2, UR10, R3.reuse ;  /* 0x0000000a02097c19 */ /* 0x100fe20008001203 */
[----:B------:R-:W-:Y:S01]  /*1b050*/  ULDC.64 UR8, c[0x0][0x620] ;  /* 0x0001880000087ab9 */ /* 0x000fe20000000a00 */
[----:B------:R-:W-:Y:S01]  /*1b060*/  SHF.R.U32.HI R2, RZ, UR10, R3 ;  /* 0x0000000aff027c19 */ /* 0x000fe20008011603 */
[----:B------:R-:W-:Y:S01]  /*1b070*/  IMAD.MOV.U32 R3, RZ, RZ, R15 ;  /* 0x000000ffff037224 */ /* 0x000fe200078e000f */
[----:B------:R-:W-:Y:S01]  /*1b080*/  IADD3 R11, P1, RZ, -R9, RZ ;  /* 0x80000009ff0b7210 */ /* 0x000fe20007f3e0ff */
[----:B------:R-:W-:-:S04]  /*1b090*/  ULDC UR7, c[0x0][0x618] ;  /* 0x0001860000077ab9 */ /* 0x000fc80000000800 */
[----:B------:R-:W-:-:S04]  /*1b0a0*/  IMAD.X R2, RZ, RZ, ~R2, P1 ;  /* 0x000000ffff027224 */ /* 0x000fc800008e0e02 */
[----:B------:R-:W-:-:S04]  /*1b0b0*/  IMAD R2, R2, UR8, RZ ;  /* 0x0000000802027c24 */ /* 0x000fc8000f8e02ff */
[----:B------:R-:W-:Y:S01]  /*1b0c0*/  IMAD R5, R11, UR9, R2 ;  /* 0x000000090b057c24 */ /* 0x000fe2000f8e0202 */
[----:B------:R-:W-:-:S05]  /*1b0d0*/  MOV R2, R13 ;  /* 0x0000000d00027202 */ /* 0x000fca0000000f00 */
[----:B------:R-:W-:Y:S01]  /*1b0e0*/  IMAD.WIDE.U32 R2, R11, UR8, R2 ;  /* 0x000000080b027c25 */ /* 0x000fe2000f8e0002 */
[----:B------:R-:W-:Y:S02]  /*1b0f0*/  ULDC.64 UR8, c[0x0][0x640] ;  /* 0x0001900000087ab9 */ /* 0x000fe40000000a00 */
[----:B------:R-:W-:Y:S01]  /*1b100*/  ISETP.NE.U32.AND P1, PT, RZ, UR8, PT ;  /* 0x00000008ff007c0c */ /* 0x000fe2000bf25070 */
[----:B------:R-:W-:-:S03]  /*1b110*/  IMAD.IADD R3, R3, 0x1, R5 ;  /* 0x0000000103037824 */ /* 0x000fc600078e0205 */
[----:B------:R-:W-:Y:S02]  /*1b120*/  ISETP.NE.AND.EX P1, PT, RZ, UR9, PT, P1 ;  /* 0x00000009ff007c0c */ /* 0x000fe4000bf25310 */
[--C-:B------:R-:W-:Y:S02]  /*1b130*/  SHF.R.U64 R10, R2, UR7, R3.reuse ;  /* 0x00000007020a7c19 */ /* 0x100fe40008001203 */
[----:B------:R-:W-:Y:S01]  /*1b140*/  SHF.R.U32.HI R3, RZ, UR7, R3 ;  /* 0x00000007ff037c19 */ /* 0x000fe20008011603 */
[----:B------:R-:W-:-:S03]  /*1b150*/  ULDC UR7, c[0x0][0x608] ;  /* 0x0001820000077ab9 */ /* 0x000fc60000000800 */
[--C-:B------:R-:W-:Y:S02]  /*1b160*/  SHF.R.U64 R12, R10, UR7, R3.reuse ;  /* 0x000000070a0c7c19 */ /* 0x100fe40008001203 */
[----:B------:R-:W-:Y:S01]  /*1b170*/  SHF.R.U32.HI R3, RZ, UR7, R3 ;  /* 0x00000007ff037c19 */ /* 0x000fe20008011603 */
[----:B------:R-:W-:-:S03]  /*1b180*/  ULDC UR7, c[0x0][0x658] ;  /* 0x0001960000077ab9 */ /* 0x000fc60000000800 */
[--C-:B------:R-:W-:Y:S02]  /*1b190*/  SHF.R.U64 R11, R12, UR7, R3.reuse ;  /* 0x000000070c0b7c19 */ /* 0x100fe40008001203 */
[----:B------:R-:W-:-:S03]  /*1b1a0*/  SHF.R.U32.HI R13, RZ, UR7, R3 ;  /* 0x00000007ff0d7c19 */ /* 0x000fc60008011603 */
[----:B------:R-:W-:Y:S01]  /*1b1b0*/  IMAD.MOV.U32 R2, RZ, RZ, R11 ;  /* 0x000000ffff027224 */ /* 0x000fe200078e000b */
[----:B------:R-:W-:Y:S01]  /*1b1c0*/  MOV R3, R13 ;  /* 0x0000000d00037202 */ /* 0x000fe20000000f00 */
[----:B------:R-:W-:Y:S06]  /*1b1d0*/  @!P1 BRA `(.L_x_555) ;  /* 0x0000000000289947 */ /* 0x000fec0003800000 */
[----:B------:R-:W-:Y:S02]  /*1b1e0*/  ULDC UR7, c[0x0][0x64c] ;  /* 0x0001930000077ab9 */ /* 0x000fe40000000800 */
[----:B------:R-:W-:-:S05]  /*1b1f0*/  IADD3 R3, P1, R11, UR7, RZ ;  /* 0x000000070b037c10 */ /* 0x000fca000ff3e0ff */
[----:B------:R-:W-:-:S04]  /*1b200*/  IMAD.X R13, RZ, RZ, R13, P1 ;  /* 0x000000ffff0d7224 */ /* 0x000fc800008e060d */
[----:B------:R-:W-:-:S04]  /*1b210*/  IMAD.WIDE.U32 R4, R13, UR8, RZ ;  /* 0x000000080d047c25 */ /* 0x000fc8000f8e00ff */
[----:B------:R-:W-:-:S04]  /*1b220*/  IMAD.WIDE.U32 R4, P1, R3, UR9, R4 ;  /* 0x0000000903047c25 */ /* 0x000fc8000f820004 */
[----:B------:R-:W-:-:S04]  /*1b230*/  IMAD.WIDE.U32 R2, R3, UR8, RZ ;  /* 0x0000000803027c25 */ /* 0x000fc8000f8e00ff */
[----:B------:R-:W-:Y:S01]  /*1b240*/  IMAD.MOV.U32 R2, RZ, RZ, R5 ;  /* 0x000000ffff027224 */ /* 0x000fe200078e0005 */
[----:B------:R-:W-:Y:S01]  /*1b250*/  IADD3 RZ, P3, R3, R4, RZ ;  /* 0x0000000403ff7210 */ /* 0x000fe20007f7e0ff */
[----:B------:R-:W-:-:S04]  /*1b260*/  IMAD.X R3, RZ, RZ, RZ, P1 ;  /* 0x000000ffff037224 */ /* 0x000fc800008e06ff */
[----:B------:R-:W-:-:S08]  /*1b270*/  IMAD.WIDE.U32.X R2, R13, UR9, R2, P3 ;  /* 0x000000090d027c25 */ /* 0x000fd000098e0402 */
.L_x_555:
[----:B------:R-:W-:Y:S01]  /*1b280*/  ULDC UR7, c[0x0][0x648] ;  /* 0x0001920000077ab9 */ /* 0x000fe20000000800 */
[----:B------:R-:W-:Y:S01]  /*1b290*/  LOP3.LUT R12, R12, UR6, RZ, 0xc0, !PT ;  /* 0x000000060c0c7c12 */ /* 0x000fe2000f8ec0ff */
[----:B------:R-:W-:Y:S01]  /*1b2a0*/  UISETP.NE.AND UP0, UPT, UR45, URZ, UPT ;  /* 0x0000003f2d00728c */ /* 0x000fe2000bf05270 */
[----:B------:R-:W-:Y:S01]  /*1b2b0*/  SHF.R.U64 R3, R2, UR7, R3 ;  /* 0x0000000702037c19 */ /* 0x000fe20008001203 */
[----:B------:R-:W-:Y:S01]  /*1b2c0*/  ULDC UR7, c[0x0][0x638] ;  /* 0x00018e0000077ab9 */ /* 0x000fe20000000800 */
[----:B------:R-:W-:Y:S02]  /*1b2d0*/  LOP3.LUT R4, R10, UR4, RZ, 0xc0, !PT ;  /* 0x000000040a047c12 */ /* 0x000fe4000f8ec0ff */
[C---:B------:R-:W-:Y:S01]  /*1b2e0*/  IADD3 R2, -R3.reuse, RZ, RZ ;  /* 0x000000ff03027210 */ /* 0x040fe20007ffe1ff */
[----:B------:R-:W-:Y:S01]  /*1b2f0*/  IMAD R12, R3, UR5, R12 ;  /* 0x00000005030c7c24 */ /* 0x000fe2000f8e020c */
[----:B------:R-:W-:Y:S02]  /*1b300*/  PLOP3.LUT P1, PT, PT, PT, UP0, 0x40, 0x0 ;  /* 0x000000000000781c */ /* 0x000fe40003f2e808 */
[----:B------:R-:W-:Y:S01]  /*1b310*/  PLOP3.LUT P3, PT, PT, PT, UP0, 0x40, 0x0 ;  /* 0x000000000000781c */ /* 0x000fe20003f6e808 */
[----:B------:R-:W-:Y:S01]  /*1b320*/  IMAD R11, R2, UR7, R11 ;  /* 0x00000007020b7c24 */ /* 0x000fe2000f8e020b */
[----:B------:R-:W-:-:S02]  /*1b330*/  ULDC UR7, c[0x0][0x610] ;  /* 0x0001840000077ab9 */ /* 0x000fc40000000800 */
[----:B------:R-:W-:Y:S01]  /*1b340*/  IMAD R7, R12, UR7, R7 ;  /* 0x000000070c077c24 */ /* 0x000fe2000f8e0207 */
[----:B------:R-:W-:Y:S02]  /*1b350*/  ULDC UR7, c[0x0][0x600] ;  /* 0x0001800000077ab9 */ /* 0x000fe40000000800 */
[----:B------:R-:W-:-:S05]  /*1b360*/  IMAD R4, R11, UR7, R4 ;  /* 0x000000070b047c24 */ /* 0x000fca000f8e0204 */
[----:B------:R-:W-:Y:S02]  /*1b370*/  SEL R2, R4, R7, P1 ;  /* 0x0000000704027207 */ /* 0x000fe40000800000 */
[----:B------:R-:W-:Y:S01]  /*1b380*/  SEL R3, R7, R4, P3 ;  /* 0x0000000407037207 */ /* 0x000fe20001800000 */
[----:B------:R-:W-:-:S07]  /*1b390*/  IMAD.MOV.U32 R4, RZ, RZ, 0x1 ;  /* 0x00000001ff047424 */ /* 0x000fce00078e00ff */
.L_x_553:
[----:B------:R-:W-:Y:S05]  /*1b3a0*/  BSYNC B1 ;  /* 0x0000000000017941 */ /* 0x000fea0003800000 */
.L_x_552:
[----:B------:R-:W-:-:S13]  /*1b3b0*/  LOP3.LUT P1, RZ, R4, 0xff, RZ, 0xc0, !PT ;  /* 0x000000ff04ff7812 */ /* 0x000fda000782c0ff */
[----:B------:R-:W-:Y:S05]  /*1b3c0*/  @P1 BRA `(.L_x_556) ;  /* 0xfffffff400241947 */ /* 0x000fea000383ffff */
[----:B------:R-:W-:Y:S05]  /*1b3d0*/  BSYNC B0 ;  /* 0x0000000000007941 */ /* 0x000fea0003800000 */
.L_x_544:
[----:B------:R-:W-:-:S03]  /*1b3e0*/  UMOV UR7, 0xffffffff ;  /* 0xffffffff00077882 */ /* 0x000fc60000000000 */
[----:B------:R-:W-:Y:S05]  /*1b3f0*/  BRA.DIV UR7, `(.L_x_557) ;  /* 0x0000000207f87947 */ /* 0x000fea000b800000 */
[----:B------:R-:W-:-:S13]  /*1b400*/  ELECT P6, URZ, PT ;  /* 0x00000000003f782f */ /* 0x000fda00038c0000 */
.L_x_570:
[----:B------:R-:W-:Y:S04]  /*1b410*/  BSSY B0, `(.L_x_558) ;  /* 0x0000023000007945 */ /* 0x000fe80003800000 */
[----:B------:R-:W-:Y:S05]  /*1b420*/  @!P6 BRA `(.L_x_559) ;  /* 0x000000000084e947 */ /* 0x000fea0003800000 */
[----:B------:R-:W-:-:S04]  /*1b430*/  ULOP3.LUT UR7, UR40, 0x2, URZ, 0xfc, !UPT ;  /* 0x0000000228077892 */ /* 0x000fc8000f8efc3f */
[----:B------:R-:W-:-:S06]  /*1b440*/  UISETP.NE.AND UP0, UPT, UR7, 0x3, UPT ;  /* 0x000000030700788c */ /* 0x000fcc000bf05270 */
[----:B------:R-:W-:-:S13]  /*1b450*/  PLOP3.LUT P0, PT, PT, PT, UP0, 0x80, 0x0 ;  /* 0x000000000000781c */ /* 0x000fda0003f0f008 */
[----:B------:R-:W-:Y:S05]  /*1b460*/  @!P0 BRA `(.L_x_560) ;  /* 0x0000000000048947 */ /* 0x000fea0003800000 */
[----:B------:R-:W-:Y:S01]  /*1b470*/  BPT.TRAP 0x1 ;  /* 0x000000040000795c */ /* 0x000fe20000300000 */
.L_x_560:
[----:B------:R-:W0:Y:S01]  /*1b480*/  S2R R3, SR_CgaCtaId ;  /* 0x0000000000037919 */ /* 0x000e220000008800 */
[----:B------:R-:W-:-:S04]  /*1b490*/  MOV R2, 0x400 ;  /* 0x0000040000027802 */ /* 0x000fc80000000f00 */
[----:B0-----:R-:W-:Y:S02]  /*1b4a0*/  LEA R3, R3, R2, 0x18 ;  /* 0x0000000203037211 */ /* 0x001fe400078ec0ff */
[----:B------:R-:W-:-:S03]  /*1b4b0*/  SHF.L.U32 R2, R0, 0x1f, RZ ;  /* 0x0000001f00027819 */ /* 0x000fc600000006ff */
[----:B------:R-:W-:-:S04]  /*1b4c0*/  VIADD R3, R3, 0x18 ;  /* 0x0000001803037836 */ /* 0x000fc80000000000 */
[----:B------:R-:W-:-:S04]  /*1b4d0*/  IMAD R5, R6, 0x8, R3 ;  /* 0x0000000806057824 */ /* 0x000fc800078e0203 */
[----:B------:R-:W0:Y:S02]  /*1b4e0*/  SYNCS.PHASECHK.TRANS64.TRYWAIT P0, [R5+URZ], R2 ;  /* 0x00000002050075a7 */ /* 0x000e24000800017f */
[----:B0-----:R-:W-:Y:S05]  /*1b4f0*/  @!P0 BRA `(.L_x_561) ;  /* 0x0000000000d88947 */ /* 0x001fea0003800000 */
.L_x_571:
[----:B------:R-:W-:-:S04]  /*1b500*/  IADD3 R6, R6, 0x1, RZ ;  /* 0x0000000106067810 */ /* 0x000fc80007ffe0ff */
[----:B------:R-:W-:-:S04]  /*1b510*/  ISETP.NE.AND P0, PT, R6, 0x3, PT ;  /* 0x000000030600780c */ /* 0x000fc80003f05270 */
[----:B0-----:R-:W-:Y:S02]  /*1b520*/  SEL R5, RZ, 0x1, P0 ;  /* 0x00000001ff057807 */ /* 0x001fe40000000000 */
[----:B------:R-:W-:Y:S02]  /*1b530*/  SEL R6, R6, RZ, P0 ;  /* 0x000000ff06067207 */ /* 0x000fe40000000000 */
[----:B------:R-:W-:-:S03]  /*1b540*/  LOP3.LUT R5, R0, R5, RZ, 0x3c, !PT ;  /* 0x0000000500057212 */ /* 0x000fc600078e3cff */
[----:B------:R-:W-:Y:S01]  /*1b550*/  IMAD R7, R6, 0x8, R3 ;  /* 0x0000000806077824 */ /* 0x000fe200078e0203 */
[----:B------:R-:W-:-:S04]  /*1b560*/  SHF.L.U32 R0, R5, 0x1f, RZ ;  /* 0x0000001f05007819 */ /* 0x000fc800000006ff */
[----:B------:R-:W0:Y:S02]  /*1b570*/  SYNCS.PHASECHK.TRANS64.TRYWAIT P0, [R7+URZ], R0 ;  /* 0x00000000070075a7 */ /* 0x000e24000800017f */
[----:B0-----:R-:W-:Y:S05]  /*1b580*/  @!P0 BRA `(.L_x_562) ;  /* 0x0000000000c88947 */ /* 0x001fea0003800000 */
.L_x_572:
[----:B0-----:R-:W-:-:S05]  /*1b590*/  VIADD R0, R6, 0x1 ;  /* 0x0000000106007836 */ /* 0x001fca0000000000 */
[----:B------:R-:W-:-:S04]  /*1b5a0*/  ISETP.NE.AND P0, PT, R0, 0x3, PT ;  /* 0x000000030000780c */ /* 0x000fc80003f05270 */
[----:B------:R-:W-:Y:S02]  /*1b5b0*/  SEL R2, RZ, 0x1, P0 ;  /* 0x00000001ff027807 */ /* 0x000fe40000000000 */
[----:B------:R-:W-:Y:S02]  /*1b5c0*/  SEL R0, R0, RZ, P0 ;  /* 0x000000ff00007207 */ /* 0x000fe40000000000 */
[----:B------:R-:W-:-:S03]  /*1b5d0*/  LOP3.LUT R2, R5, R2, RZ, 0x3c, !PT ;  /* 0x0000000205027212 */ /* 0x000fc600078e3cff */
[----:B------:R-:W-:Y:S01]  /*1b5e0*/  IMAD R3, R0, 0x8, R3 ;  /* 0x0000000800037824 */ /* 0x000fe200078e0203 */
[----:B------:R-:W-:-:S07]  /*1b5f0*/  SHF.L.U32 R0, R2, 0x1f, RZ ;  /* 0x0000001f02007819 */ /* 0x000fce00000006ff */
.L_x_563:
[----:B0-----:R0:W1:Y:S02]  /*1b600*/  SYNCS.PHASECHK.TRANS64.TRYWAIT P0, [R3+URZ], R0 ;  /* 0x00000000030075a7 */ /* 0x001064000800017f */
[----:B-1----:R-:W-:Y:S05]  /*1b610*/  @!P0 NANOSLEEP.SYNCS 0x989680 ;  /* 0x009896800000895d */ /* 0x002fea0003900000 */
[----:B------:R-:W1:Y:S02]  /*1b620*/  @!P0 SYNCS.PHASECHK.TRANS64 P0, [R3+URZ], R0 ;  /* 0x00000000030085a7 */ /* 0x000e64000800007f */
[----:B-1----:R-:W-:Y:S05]  /*1b630*/  @!P0 BRA `(.L_x_563) ;  /* 0xfffffffc00f08947 */ /* 0x002fea000383ffff */
.L_x_559:
[----:B------:R-:W-:Y:S05]  /*1b640*/  BSYNC B0 ;  /* 0x0000000000007941 */ /* 0x000fea0003800000 */
.L_x_558:
[----:B------:R-:W-:Y:S05]  /*1b650*/  EXIT ;  /* 0x000000000000794d */ /* 0x000fea0003800000 */
.L_x_17:
[----:B-1----:R1:W4:Y:S02]  /*1b660*/  SYNCS.PHASECHK.TRANS64.TRYWAIT P1, [R3+URZ], R0 ;  /* 0x00000000030075a7 */ /* 0x002324000802017f */
[----:B----4-:R-:W-:Y:S05]  /*1b670*/  @!P1 NANOSLEEP.SYNCS 0x989680 ;  /* 0x009896800000995d */ /* 0x010fea0003900000 */
[----:B------:R-:W4:Y:S02]  /*1b680*/  @!P1 SYNCS.PHASECHK.TRANS64 P1, [R3+URZ], R0 ;  /* 0x00000000030095a7 */ /* 0x000f24000802007f */
[----:B----4-:R-:W-:Y:S05]  /*1b690*/  @!P1 BRA `(.L_x_17) ;  /* 0xfffffffc00f09947 */ /* 0x010fea000383ffff */
[----:B------:R-:W-:Y:S05]  /*1b6a0*/  BRA `(.L_x_16) ;  /* 0xfffffe5c00547947 */ /* 0x000fea000383ffff */
.L_x_22:
[----:B-1----:R-:W-:-:S04]  /*1b6b0*/  MOV R5, UR8 ;  /* 0x0000000800057c02 */ /* 0x002fc80008000f00 */
[----:B------:R1:W2:Y:S03]  /*1b6c0*/  SYNCS.PHASECHK.TRANS64.TRYWAIT P1, [R5+URZ], R4 ;  /* 0x00000004050075a7 */ /* 0x0002a6000802017f */
[----:B--2---:R-:W-:Y:S05]  /*1b6d0*/  @!P1 NANOSLEEP.SYNCS 0x989680 ;  /* 0x009896800000995d */ /* 0x004fea0003900000 */
[----:B------:R-:W2:Y:S02]  /*1b6e0*/  @!P1 SYNCS.PHASECHK.TRANS64 P1, [R5+URZ], R4 ;  /* 0x00000004050095a7 */ /* 0x000ea4000802007f */
[----:B--2---:R-:W-:Y:S05]  /*1b6f0*/  @!P1 BRA `(.L_x_22) ;  /* 0xfffffffc00ec9947 */ /* 0x004fea000383ffff */
[----:B------:R-:W-:Y:S05]  /*1b700*/  BRA `(.L_x_21) ;  /* 0xfffffe9000cc7947 */ /* 0x000fea000383ffff */
.L_x_545:
[----:B------:R-:W-:Y:S01]  /*1b710*/  BSSY B1, `(.L_x_564) ;  /* 0x0000006000017945 */ /* 0x000fe20003800000 */
[----:B------:R-:W-:-:S07]  /*1b720*/  IMAD.MOV.U32 R15, RZ, RZ, -0x1 ;  /* 0xffffffffff0f7424 */ /* 0x000fce00078e00ff */
[----:B------:R-:W-:Y:S05]  /*1b730*/  WARPSYNC.COLLECTIVE R15, `(.L_x_565) ;  /* 0x000000000f0c7348 */ /* 0x000fea0003c00000 */
[----:B------:R-:W-:Y:S02]  /*1b740*/  ELECT P6, UR62, PT ;  /* 0x00000000003e782f */ /* 0x000fe400038c0000 */
[----:B------:R-:W-:Y:S01]  /*1b750*/  MOV R14, UR62 ;  /* 0x0000003e000e7c02 */ /* 0x000fe20008000f00 */
[----:B------:R-:W-:Y:S10]  /*1b760*/  ENDCOLLECTIVE ;  /* 0x000000000000791b */ /* 0x000ff40003800000 */
.L_x_565:
[----:B------:R-:W-:Y:S05]  /*1b770*/  BSYNC B1 ;  /* 0x0000000000017941 */ /* 0x000fea0003800000 */
.L_x_564:
[----:B------:R-:W-:Y:S05]  /*1b780*/  BRA `(.L_x_566) ;  /* 0xfffffff000407947 */ /* 0x000fea000383ffff */
.L_x_548:
[----:B0-----:R0:W1:Y:S02]  /*1b790*/  SYNCS.PHASECHK.TRANS64.TRYWAIT P1, [R10+URZ+0x18], R5 ;  /* 0x000018050a0075a7 */ /* 0x001064000802017f */
[----:B-1----:R-:W-:Y:S05]  /*1b7a0*/  @!P1 NANOSLEEP.SYNCS 0x989680 ;  /* 0x009896800000995d */ /* 0x002fea0003900000 */
[----:B------:R-:W1:Y:S02]  /*1b7b0*/  @!P1 SYNCS.PHASECHK.TRANS64 P1, [R10+URZ+0x18], R5 ;  /* 0x000018050a0095a7 */ /* 0x000e64000802007f */
[----:B-1----:R-:W-:Y:S05]  /*1b7c0*/  @!P1 BRA `(.L_x_548) ;  /* 0xfffffffc00f09947 */ /* 0x002fea000383ffff */
[----:B------:R-:W-:Y:S05]  /*1b7d0*/  BRA `(.L_x_567) ;  /* 0xfffffff000747947 */ /* 0x000fea000383ffff */
.L_x_557:
[----:B------:R-:W-:Y:S01]  /*1b7e0*/  BSSY B0, `(.L_x_568) ;  /* 0x0000006000007945 */ /* 0x000fe20003800000 */
[----:B------:R-:W-:-:S07]  /*1b7f0*/  IMAD.MOV.U32 R15, RZ, RZ, -0x1 ;  /* 0xffffffffff0f7424 */ /* 0x000fce00078e00ff */
[----:B------:R-:W-:Y:S05]  /*1b800*/  WARPSYNC.COLLECTIVE R15, `(.L_x_569) ;  /* 0x000000000f0c7348 */ /* 0x000fea0003c00000 */
[----:B------:R-:W-:Y:S02]  /*1b810*/  ELECT P6, UR62, PT ;  /* 0x00000000003e782f */ /* 0x000fe400038c0000 */
[----:B------:R-:W-:Y:S01]  /*1b820*/  MOV R14, UR62 ;  /* 0x0000003e000e7c02 */ /* 0x000fe20008000f00 */
[----:B------:R-:W-:Y:S10]  /*1b830*/  ENDCOLLECTIVE ;  /* 0x000000000000791b */ /* 0x000ff40003800000 */
.L_x_569:
[----:B------:R-:W-:Y:S05]  /*1b840*/  BSYNC B0 ;  /* 0x0000000000007941 */ /* 0x000fea0003800000 */
.L_x_568:
[----:B------:R-:W-:Y:S05]  /*1b850*/  BRA `(.L_x_570) ;  /* 0xfffffff800ec7947 */ /* 0x000fea000383ffff */
.L_x_561:
[----:B0-----:R0:W1:Y:S02]  /*1b860*/  SYNCS.PHASECHK.TRANS64.TRYWAIT P0, [R5+URZ], R2 ;  /* 0x00000002050075a7 */ /* 0x001064000800017f */
[----:B-1----:R-:W-:Y:S05]  /*1b870*/  @!P0 NANOSLEEP.SYNCS 0x989680 ;  /* 0x009896800000895d */ /* 0x002fea0003900000 */
[----:B------:R-:W1:Y:S02]  /*1b880*/  @!P0 SYNCS.PHASECHK.TRANS64 P0, [R5+URZ], R2 ;  /* 0x00000002050085a7 */ /* 0x000e64000800007f */
[----:B-1----:R-:W-:Y:S05]  /*1b890*/  @!P0 BRA `(.L_x_561) ;  /* 0xfffffffc00f08947 */ /* 0x002fea000383ffff */
[----:B------:R-:W-:Y:S05]  /*1b8a0*/  BRA `(.L_x_571) ;  /* 0xfffffffc00147947 */ /* 0x000fea000383ffff */
.L_x_562:
[----:B0-----:R0:W1:Y:S02]  /*1b8b0*/  SYNCS.PHASECHK.TRANS64.TRYWAIT P0, [R7+URZ], R0 ;  /* 0x00000000070075a7 */ /* 0x001064000800017f */
[----:B-1----:R-:W-:Y:S05]  /*1b8c0*/  @!P0 NANOSLEEP.SYNCS 0x989680 ;  /* 0x009896800000895d */ /* 0x002fea0003900000 */
[----:B------:R-:W1:Y:S02]  /*1b8d0*/  @!P0 SYNCS.PHASECHK.TRANS64 P0, [R7+URZ], R0 ;  /* 0x00000000070085a7 */ /* 0x000e64000800007f */
[----:B-1----:R-:W-:Y:S05]  /*1b8e0*/  @!P0 BRA `(.L_x_562) ;  /* 0xfffffffc00f08947 */ /* 0x002fea000383ffff */
[----:B------:R-:W-:Y:S05]  /*1b8f0*/  BRA `(.L_x_572) ;  /* 0xfffffffc00247947 */ /* 0x000fea000383ffff */
.L_x_573:
[----:B------:R-:W-:-:S00]  /*1b900*/  BRA `(.L_x_573) ;  /* 0xfffffffc00fc7947 */ /* 0x000fc0000383ffff */
[----:B------:R-:W-:-:S00]  /*1b910*/  NOP ;  /* 0x0000000000007918 */ /* 0x000fc00000000000 */
        /* <DEDUP_REMOVED lines=14> */
.L_x_574:


//--------------------- .nv.global.init           --------------------------
	.section	.nv.global.init,"aw",@progbits
.nv.global.init:
	.type		$str$22,@object
	.size		$str$22,($str$23 - $str$22)
$str$22:
        /*0000*/ 	.byte	0x6b, 0x5f, 0x74, 0x69, 0x6c, 0x65, 0x5f, 0x63, 0x6f, 0x75, 0x6e, 0x74, 0x20, 0x3e, 0x3d, 0x20
        /*0010*/ 	.byte	0x31, 0x00
	.type		$str$23,@object
	.size		$str$23,(__unnamed_1 - $str$23)
$str$23:
        /*0012*/ 	.byte	0x2f, 0x74, 0x6d, 0x70, 0x2f, 0x63, 0x75, 0x74, 0x6c, 0x61, 0x73, 0x73, 0x5f, 0x73, 0x77, 0x65
        /*0022*/ 	.byte	0x65, 0x70, 0x5f, 0x73, 0x72, 0x63, 0x2f, 0x69, 0x6e, 0x63, 0x6c, 0x75, 0x64, 0x65, 0x2f, 0x63
        /*0032*/ 	.byte	0x75, 0x74, 0x6c, 0x61, 0x73, 0x73, 0x2f, 0x67, 0x65, 0x6d, 0x6d, 0x2f, 0x63, 0x6f, 0x6c, 0x6c
        /*0042*/ 	.byte	0x65, 0x63, 0x74, 0x69, 0x76, 0x65, 0x2f, 0x73, 0x6d, 0x39, 0x30, 0x5f, 0x6d, 0x6d, 0x61, 0x5f
        /*0052*/ 	.byte	0x74, 0x6d, 0x61, 0x5f, 0x67, 0x6d, 0x6d, 0x61, 0x5f, 0x73, 0x73, 0x5f, 0x77, 0x61, 0x72, 0x70
        /*0062*/ 	.byte	0x73, 0x70, 0x65, 0x63, 0x69, 0x61, 0x6c, 0x69, 0x7a, 0x65, 0x64, 0x2e, 0x68, 0x70, 0x70, 0x00
	.type		__unnamed_1,@object
	.size		__unnamed_1,(.L_0 - __unnamed_1)
__unnamed_1:
        /* <DEDUP_REMOVED lines=181> */
        /*0bc2*/ 	.byte	0x65, 0x6e, 0x74, 0x69, 0x74, 0x79, 0x5d, 0x00
.L_0:


//--------------------- .nv.shared._ZN7cutlass13device_kernelINS_4gemm6kernel13GemmUniversalIN4cute5tupleIJiiiiEEENS1_10collective13CollectiveMmaINS1_34MainloopSm90TmaGmmaWarpSpecializedILi3ENS5_IJNS4_1CILi1EEESB_SB_EEENS1_35KernelTmaWarpSpecializedCooperativeEEENS5_IJNSA_ILi256EEESF_NSA_ILi64EEEEEENS_10bfloat16_tENS5_IJlSB_lEEESI_SJ_NS4_8TiledMMAINS4_8MMA_AtomIJNS4_4SM904GMMA28MMA_64x256x16_F32BF16BF16_SSILNSN_5MajorE0ELSP_0ELNSN_7ScaleInE1ELSQ_1EEEEEENS4_6LayoutINS5_IJNSA_ILi2EEESB_SB_EEENS5_IJSB_NSA_ILi0EEESW_EEEEENS5_IJNS4_10UnderscoreESZ_SZ_EEEEENS4_13SM90_TMA_LOADENS4_14ComposedLayoutINS4_7SwizzleILi3ELi4ELi3EEENS4_18smem_ptr_flag_bitsILi16EEENST_INS5_IJNSA_ILi8EEESG_EEENS5_IJSG_SB_EEEEEEEvNS4_8identityES12_S1C_vS1D_EENS_8epilogue10collective6detail29Sm90TmaWarpSpecializedAdapterINS1G_15DefaultEpilogueISI_SJ_SJ_NS1F_6thread17LinearCombinationISI_Li1EffLNS1K_9ScaleType4KindE0ELNS_15FloatRoundStyleE2ESI_EENS1_15EpilogueDefaultEEEEEvvEEEEvNT_6ParamsE --------------------------
	.section	.nv.shared._ZN7cutlass13device_kernelINS_4gemm6kernel13GemmUniversalIN4cute5tupleIJiiiiEEENS1_10collective13CollectiveMmaINS1_34MainloopSm90TmaGmmaWarpSpecializedILi3ENS5_IJNS4_1CILi1EEESB_SB_EEENS1_35KernelTmaWarpSpecializedCooperativeEEENS5_IJNSA_ILi256EEESF_NSA_ILi64EEEEEENS_10bfloat16_tENS5_IJlSB_lEEESI_SJ_NS4_8TiledMMAINS4_8MMA_AtomIJNS4_4SM904GMMA28MMA_64x256x16_F32BF16BF16_SSILNSN_5MajorE0ELSP_0ELNSN_7ScaleInE1ELSQ_1EEEEEENS4_6LayoutINS5_IJNSA_ILi2EEESB_SB_EEENS5_IJSB_NSA_ILi0EEESW_EEEEENS5_IJNS4_10UnderscoreESZ_SZ_EEEEENS4_13SM90_TMA_LOADENS4_14ComposedLayoutINS4_7SwizzleILi3ELi4ELi3EEENS4_18smem_ptr_flag_bitsILi16EEENST_INS5_IJNSA_ILi8EEESG_EEENS5_IJSG_SB_EEEEEEEvNS4_8identityES12_S1C_vS1D_EENS_8epilogue10collective6detail29Sm90TmaWarpSpecializedAdapterINS1G_15DefaultEpilogueISI_SJ_SJ_NS1F_6thread17LinearCombinationISI_Li1EffLNS1K_9ScaleType4KindE0ELNS_15FloatRoundStyleE2ESI_EENS1_15EpilogueDefaultEEEEEvvEEEEvNT_6ParamsE,"aw",@nobits
	.sectionflags	@""
	.align	16
	.zero		1024


//--------------------- .nv.shared.reserved.0     --------------------------
	.section	.nv.shared.reserved.0,"aw",@nobits
	.weak		__nv_reservedSMEM_offset_0_alias
	.size		__nv_reservedSMEM_offset_0_alias, 0, 0
	.other		__nv_reservedSMEM_offset_0_alias,@"STO_CUDA_RESERVED_SHARED STV_DEFAULT"
__nv_reservedSMEM_offset_0_alias:
	.zero		0


//--------------------- .nv.global                --------------------------
	.section	.nv.global,"aw",@nobits
.nv.global:
	.type		_ZN39_INTERNAL_669e98ee_4_k_cu_7abf2396_27124cute1_E,@object
	.size		_ZN39_INTERNAL_669e98ee_4_k_cu_7abf2396_27124cute1_E,(_ZN39_INTERNAL_669e98ee_4_k_cu_7abf2396_27124cuda3std3__45__cpo6cbeginE - _ZN39_INTERNAL_669e98ee_4_k_cu_7abf2396_27124cute1_E)
_ZN39_INTERNAL_669e98ee_4_k_cu_7abf2396_27124cute1_E:
	.zero		1
	.type		_ZN39_INTERNAL_669e98ee_4_k_cu_7abf2396_27124cuda3std3__45__cpo6cbeginE,@object
	.size		_ZN39_INTERNAL_669e98ee_4_k_cu_7abf2396_27124cuda3std3__45__cpo6cbeginE,(_ZN39_INTERNAL_669e98ee_4_k_cu_7abf2396_27124cuda3std3__48in_placeE - _ZN39_INTERNAL_669e98ee_4_k_cu_7abf2396_27124cuda3std3__45__cpo6cbeginE)
_ZN39_INTERNAL_669e98ee_4_k_cu_7abf2396_27124cuda3std3__45__cpo6cbeginE:
	.zero		1
	.type		_ZN39_INTERNAL_669e98ee_4_k_cu_7abf2396_27124cuda3std3__48in_placeE,@object
	.size		_ZN39_INTERNAL_669e98ee_4_k_cu_7abf2396_27124cuda3std3__48in_placeE,(_ZN39_INTERNAL_669e98ee_4_k_cu_7abf2396_27124cuda3std6ranges3__45__cpo9iter_moveE - _ZN39_INTERNAL_669e98ee_4_k_cu_7abf2396_27124cuda3std3__48in_placeE)
_ZN39_INTERNAL_669e98ee_4_k_cu_7abf2396_27124cuda3std3__48in_placeE:
	.zero		1
	.type		_ZN39_INTERNAL_669e98ee_4_k_cu_7abf2396_27124cuda3std6ranges3__45__cpo9iter_moveE,@object
	.size		_ZN39_INTERNAL_669e98ee_4_k_cu_7abf2396_27124cuda3std6ranges3__45__cpo9iter_moveE,(_ZN39_INTERNAL_669e98ee_4_k_cu_7abf2396_27124cuda3std3__45__cpo5beginE - _ZN39_INTERNAL_669e98ee_4_k_cu_7abf2396_27124cuda3std6ranges3__45__cpo9iter_moveE)
_ZN39_INTERNAL_669e98ee_4_k_cu_7abf2396_27124cuda3std6ranges3__45__cpo9iter_moveE:
	.zero		1
	.type		_ZN39_INTERNAL_669e98ee_4_k_cu_7abf2396_27124cuda3std3__45__cpo5beginE,@object
	.size		_ZN39_INTERNAL_669e98ee_4_k_cu_7abf2396_27124cuda3std3__45__cpo5beginE,(_ZN39_INTERNAL_669e98ee_4_k_cu_7abf2396_27124cuda3std3__441_GLOBAL__N__669e98ee_4_k_cu_7abf2396_27126ignoreE - _ZN39_INTERNAL_669e98ee_4_k_cu_7abf2396_27124cuda3std3__45__cpo5beginE)
_ZN39_INTERNAL_669e98ee_4_k_cu_7abf2396_27124cuda3std3__45__cpo5beginE:
	.zero		1
	.type		_ZN39_INTERNAL_669e98ee_4_k_cu_7abf2396_27124cuda3std3__441_GLOBAL__N__669e98ee_4_k_cu_7abf2396_27126ignoreE,@object
	.size		_ZN39_INTERNAL_669e98ee_4_k_cu_7abf2396_27124cuda3std3__441_GLOBAL__N__669e98ee_4_k_cu_7abf2396_27126ignoreE,(_ZN39_INTERNAL_669e98ee_4_k_cu_7abf2396_27124cute7productE - _ZN39_INTERNAL_669e98ee_4_k_cu_7abf2396_27124cuda3std3__441_GLOBAL__N__669e98ee_4_k_cu_7abf2396_27126ignoreE)
_ZN39_INTERNAL_669e98ee_4_k_cu_7abf2396_27124cuda3std3__441_GLOBAL__N__669e98ee_4_k_cu_7abf2396_27126ignoreE:
	.zero		1
	.type		_ZN39_INTERNAL_669e98ee_4_k_cu_7abf2396_27124cute7productE,@object
	.size		_ZN39_INTERNAL_669e98ee_4_k_cu_7abf2396_27124cute7productE,(_ZN39_INTERNAL_669e98ee_4_k_cu_7abf2396_27124cuda3std3__45__cpo3endE - _ZN39_INTERNAL_669e98ee_4_k_cu_7abf2396_27124cute7productE)
_ZN39_INTERNAL_669e98ee_4_k_cu_7abf2396_27124cute7productE:
	.zero		1
	.type		_ZN39_INTERNAL_669e98ee_4_k_cu_7abf2396_27124cuda3std3__45__cpo3endE,@object
	.size		_ZN39_INTERNAL_669e98ee_4_k_cu_7abf2396_27124cuda3std3__45__cpo3endE,(_ZN39_INTERNAL_669e98ee_4_k_cu_7abf2396_27124cuda3std3__419piecewise_constructE - _ZN39_INTERNAL_669e98ee_4_k_cu_7abf2396_27124cuda3std3__45__cpo3endE)
_ZN39_INTERNAL_669e98ee_4_k_cu_7abf2396_27124cuda3std3__45__cpo3endE:
	.zero		1
	.type		_ZN39_INTERNAL_669e98ee_4_k_cu_7abf2396_27124cuda3std3__419piecewise_constructE,@object
	.size		_ZN39_INTERNAL_669e98ee_4_k_cu_7abf2396_27124cuda3std3__419piecewise_constructE,(_ZN39_INTERNAL_669e98ee_4_k_cu_7abf2396_27124cuda3std3__45__cpo4cendE - _ZN39_INTERNAL_669e98ee_4_k_cu_7abf2396_27124cuda3std3__419piecewise_constructE)
_ZN39_INTERNAL_669e98ee_4_k_cu_7abf2396_27124cuda3std3__419piecewise_constructE:
	.zero		1
	.type		_ZN39_INTERNAL_669e98ee_4_k_cu_7abf2396_27124cuda3std3__45__cpo4cendE,@object
	.size		_ZN39_INTERNAL_669e98ee_4_k_cu_7abf2396_27124cuda3std3__45__cpo4cendE,(_ZN39_INTERNAL_669e98ee_4_k_cu_7abf2396_27124cuda3std6ranges3__45__cpo4swapE - _ZN39_INTERNAL_669e98ee_4_k_cu_7abf2396_27124cuda3std3__45__cpo4cendE)
_ZN39_INTERNAL_669e98ee_4_k_cu_7abf2396_27124cuda3std3__45__cpo4cendE:
	.zero		1
	.type		_ZN39_INTERNAL_669e98ee_4_k_cu_7abf2396_27124cuda3std6ranges3__45__cpo4swapE,@object
	.size		_ZN39_INTERNAL_669e98ee_4_k_cu_7abf2396_27124cuda3std6ranges3__45__cpo4swapE,(.L_8 - _ZN39_INTERNAL_669e98ee_4_k_cu_7abf2396_27124cuda3std6ranges3__45__cpo4swapE)
_ZN39_INTERNAL_669e98ee_4_k_cu_7abf2396_27124cuda3std6ranges3__45__cpo4swapE:
	.zero		1
.L_8:


//--------------------- .nv.constant0._ZN7cutlass13device_kernelINS_4gemm6kernel13GemmUniversalIN4cute5tupleIJiiiiEEENS1_10collective13CollectiveMmaINS1_34MainloopSm90TmaGmmaWarpSpecializedILi3ENS5_IJNS4_1CILi1EEESB_SB_EEENS1_35KernelTmaWarpSpecializedCooperativeEEENS5_IJNSA_ILi256EEESF_NSA_ILi64EEEEEENS_10bfloat16_tENS5_IJlSB_lEEESI_SJ_NS4_8TiledMMAINS4_8MMA_AtomIJNS4_4SM904GMMA28MMA_64x256x16_F32BF16BF16_SSILNSN_5MajorE0ELSP_0ELNSN_7ScaleInE1ELSQ_1EEEEEENS4_6LayoutINS5_IJNSA_ILi2EEESB_SB_EEENS5_IJSB_NSA_ILi0EEESW_EEEEENS5_IJNS4_10UnderscoreESZ_SZ_EEEEENS4_13SM90_TMA_LOADENS4_14ComposedLayoutINS4_7SwizzleILi3ELi4ELi3EEENS4_18smem_ptr_flag_bitsILi16EEENST_INS5_IJNSA_ILi8EEESG_EEENS5_IJSG_SB_EEEEEEEvNS4_8identityES12_S1C_vS1D_EENS_8epilogue10collective6detail29Sm90TmaWarpSpecializedAdapterINS1G_15DefaultEpilogueISI_SJ_SJ_NS1F_6thread17LinearCombinationISI_Li1EffLNS1K_9ScaleType4KindE0ELNS_15FloatRoundStyleE2ESI_EENS1_15EpilogueDefaultEEEEEvvEEEEvNT_6ParamsE --------------------------
	.section	.nv.constant0._ZN7cutlass13device_kernelINS_4gemm6kernel13GemmUniversalIN4cute5tupleIJiiiiEEENS1_10collective13CollectiveMmaINS1_34MainloopSm90TmaGmmaWarpSpecializedILi3ENS5_IJNS4_1CILi1EEESB_SB_EEENS1_35KernelTmaWarpSpecializedCooperativeEEENS5_IJNSA_ILi256EEESF_NSA_ILi64EEEEEENS_10bfloat16_tENS5_IJlSB_lEEESI_SJ_NS4_8TiledMMAINS4_8MMA_AtomIJNS4_4SM904GMMA28MMA_64x256x16_F32BF16BF16_SSILNSN_5MajorE0ELSP_0ELNSN_7ScaleInE1ELSQ_1EEEEEENS4_6LayoutINS5_IJNSA_ILi2EEESB_SB_EEENS5_IJSB_NSA_ILi0EEESW_EEEEENS5_IJNS4_10UnderscoreESZ_SZ_EEEEENS4_13SM90_TMA_LOADENS4_14ComposedLayoutINS4_7SwizzleILi3ELi4ELi3EEENS4_18smem_ptr_flag_bitsILi16EEENST_INS5_IJNSA_ILi8EEESG_EEENS5_IJSG_SB_EEEEEEEvNS4_8identityES12_S1C_vS1D_EENS_8epilogue10collective6detail29Sm90TmaWarpSpecializedAdapterINS1G_15DefaultEpilogueISI_SJ_SJ_NS1F_6thread17LinearCombinationISI_Li1EffLNS1K_9ScaleType4KindE0ELNS_15FloatRoundStyleE2ESI_EENS1_15EpilogueDefaultEEEEEvvEEEEvNT_6ParamsE,"a",@progbits
	.sectionflags	@""
	.align	4
.nv.constant0._ZN7cutlass13device_kernelINS_4gemm6kernel13GemmUniversalIN4cute5tupleIJiiiiEEENS1_10collective13CollectiveMmaINS1_34MainloopSm90TmaGmmaWarpSpecializedILi3ENS5_IJNS4_1CILi1EEESB_SB_EEENS1_35KernelTmaWarpSpecializedCooperativeEEENS5_IJNSA_ILi256EEESF_NSA_ILi64EEEEEENS_10bfloat16_tENS5_IJlSB_lEEESI_SJ_NS4_8TiledMMAINS4_8MMA_AtomIJNS4_4SM904GMMA28MMA_64x256x16_F32BF16BF16_SSILNSN_5MajorE0ELSP_0ELNSN_7ScaleInE1ELSQ_1EEEEEENS4_6LayoutINS5_IJNSA_ILi2EEESB_SB_EEENS5_IJSB_NSA_ILi0EEESW_EEEEENS5_IJNS4_10UnderscoreESZ_SZ_EEEEENS4_13SM90_TMA_LOADENS4_14ComposedLayoutINS4_7SwizzleILi3ELi4ELi3EEENS4_18smem_ptr_flag_bitsILi16EEENST_INS5_IJNSA_ILi8EEESG_EEENS5_IJSG_SB_EEEEEEEvNS4_8identityES12_S1C_vS1D_EENS_8epilogue10collective6detail29Sm90TmaWarpSpecializedAdapterINS1G_15DefaultEpilogueISI_SJ_SJ_NS1F_6thread17LinearCombinationISI_Li1EffLNS1K_9ScaleType4KindE0ELNS_15FloatRoundStyleE2ESI_EENS1_15EpilogueDefaultEEEEEvvEEEEvNT_6ParamsE:
	.zero		1664


//--------------------- SYMBOLS --------------------------

	.type		.nv.reservedSmem.offset0,@object
	.size		.nv.reservedSmem.offset0,0x4
	.type		__assertfail,@function
